def matmul_kernel(
    a_ptr,
    b_ptr,
    c_ptr,
    M,
    N,
    K,
    stride_am,
    stride_ak,
    stride_bk,
    stride_bn,
    stride_cm,
    stride_cn,
    BLOCK_M: tl.constexpr,
    BLOCK_N: tl.constexpr,
    BLOCK_K: tl.constexpr,
    GROUP_M: tl.constexpr,
):
    pid = tl.program_id(axis=0)
    num_pid_m = tl.cdiv(M, BLOCK_M)
    num_pid_n = tl.cdiv(N, BLOCK_N)
    num_pid_in_group = GROUP_M * num_pid_n
    group_id = pid // num_pid_in_group
    first_pid_m = group_id * GROUP_M
    group_size_m = min(num_pid_m - first_pid_m, GROUP_M)
    pid_m = first_pid_m + ((pid % num_pid_in_group) % group_size_m)
    pid_n = (pid % num_pid_in_group) // group_size_m

    offs_am = (pid_m * BLOCK_M + tl.arange(0, BLOCK_M)) % M
    offs_bn = (pid_n * BLOCK_N + tl.arange(0, BLOCK_N)) % N
    offs_k = tl.arange(0, BLOCK_K)
    a_ptrs = a_ptr + offs_am[:, None] * stride_am + offs_k[None, :] * stride_ak
    b_ptrs = b_ptr + offs_k[:, None] * stride_bk + offs_bn[None, :] * stride_bn

    acc = tl.zeros((BLOCK_M, BLOCK_N), dtype=tl.float32)
    for kk in range(0, tl.cdiv(K, BLOCK_K)):
        a = tl.load(a_ptrs, mask=offs_k[None, :] < K - kk * BLOCK_K, other=0.0)
        b = tl.load(b_ptrs, mask=offs_k[:, None] < K - kk * BLOCK_K, other=0.0)
        acc = tl.dot(a, b, acc)
        a_ptrs += BLOCK_K * stride_ak
        b_ptrs += BLOCK_K * stride_bk

    c = acc.to(c_ptr.dtype.element_ty)
    offs_cm = pid_m * BLOCK_M + tl.arange(0, BLOCK_M)
    offs_cn = pid_n * BLOCK_N + tl.arange(0, BLOCK_N)
    c_ptrs = c_ptr + offs_cm[:, None] * stride_cm + offs_cn[None, :] * stride_cn
    mask = (offs_cm[:, None] < M) & (offs_cn[None, :] < N)
    tl.store(c_ptrs, c, mask=mask)

# config = {"BLOCK_K": 64, "BLOCK_M": 64, "BLOCK_N": 16, "GROUP_M": 8, "arch": "sm_100", "dtype": "fp16", "num_ctas": 1, "num_stages": 2, "num_warps": 8}
# arch = sm_100


// ===== COMPILED SASS (sm_100a) =====

	.target	sm_100a

	.elftype	@"ET_EXEC"


//--------------------- .note.nv.tkinfo           --------------------------
	.section	.note.nv.tkinfo,"",@"SHT_NOTE"
	.sectionflags	@"SHF_NOTE_NV_TKINFO"
	.tkinfo
        /*0018*/ 	.word	0x00000081
        /*0030*/ 	.string	""
        /*0030*/ 	.string	"ptxas-blackwell"
        /*0030*/ 	.string	"Cuda compilation tools, release 12.9, V12.9.86"
        /*0030*/ 	.string	"Build cuda_12.9.r12.9/compiler.36037853_0"
        /*0030*/ 	.string	"-v  -suppress-debug-info  -lineinfo  -arch sm_100a "



//--------------------- .note.nv.cuver            --------------------------
	.section	.note.nv.cuver,"",@"SHT_NOTE"
	.sectionflags	@"SHF_NOTE_NV_CUVER"
        /*0018*/ 	.short	0x0001
        /*001a*/ 	.short	0x0064
        /*001c*/ 	.short	0x0001
        /*001e*/ 	.short	0x0000
        /*0020*/ 	.short	0x0001
        /*0022*/ 	.short	0x0000


//--------------------- .nv.info                  --------------------------
	.section	.nv.info,"",@"SHT_CUDA_INFO"
	.align	4


	//----- nvinfo : EIATTR_REGCOUNT
	.align		4
        /*0000*/ 	.byte	0x04, 0x2f
        /*0002*/ 	.short	(.L_4 - .L_3)
	.align		4
.L_3:
        /*0004*/ 	.word	index@(matmul_kernel)
        /*0008*/ 	.word	0x0000006e


	//----- nvinfo : EIATTR_FRAME_SIZE
	.align		4
.L_4:
        /*000c*/ 	.byte	0x04, 0x11
        /*000e*/ 	.short	(.L_6 - .L_5)
	.align		4
.L_5:
        /*0010*/ 	.word	index@($__internal_2_$__cuda_sm10x_tcgen05_guardrail_trap_unallocated_columns_being_dealloced)
        /*0014*/ 	.word	0x00000000


	//----- nvinfo : EIATTR_FRAME_SIZE
	.align		4
.L_6:
        /*0018*/ 	.byte	0x04, 0x11
        /*001a*/ 	.short	(.L_8 - .L_7)
	.align		4
.L_7:
        /*001c*/ 	.word	index@($__internal_1_$__cuda_sm10x_tcgen05_guardrail_trap_phase_invalid_during_alloc)
        /*0020*/ 	.word	0x00000000


	//----- nvinfo : EIATTR_FRAME_SIZE
	.align		4
.L_8:
        /*0024*/ 	.byte	0x04, 0x11
        /*0026*/ 	.short	(.L_10 - .L_9)
	.align		4
.L_9:
        /*0028*/ 	.word	index@($__internal_0_$__cuda_sm10x_tcgen05_guardrail_trap_col_being_dealloced_not_returned_by_alloc)
        /*002c*/ 	.word	0x00000000


	//----- nvinfo : EIATTR_FRAME_SIZE
	.align		4
.L_10:
        /*0030*/ 	.byte	0x04, 0x11
        /*0032*/ 	.short	(.L_12 - .L_11)
	.align		4
.L_11:
        /*0034*/ 	.word	index@(matmul_kernel)
        /*0038*/ 	.word	0x00000000


	//----- nvinfo : EIATTR_MIN_STACK_SIZE
	.align		4
.L_12:
        /*003c*/ 	.byte	0x04, 0x12
        /*003e*/ 	.short	(.L_14 - .L_13)
	.align		4
.L_13:
        /*0040*/ 	.word	index@(matmul_kernel)
        /*0044*/ 	.word	0x00000000
.L_14:


//--------------------- .nv.info.matmul_kernel    --------------------------
	.section	.nv.info.matmul_kernel,"",@"SHT_CUDA_INFO"
	.sectionflags	@""
	.align	4


	//----- nvinfo : EIATTR_CUDA_API_VERSION
	.align		4
        /*0000*/ 	.byte	0x04, 0x37
        /*0002*/ 	.short	(.L_16 - .L_15)
.L_15:
        /*0004*/ 	.word	0x00000081


	//----- nvinfo : EIATTR_KPARAM_INFO
	.align		4
.L_16:
        /*0008*/ 	.byte	0x04, 0x17
        /*000a*/ 	.short	(.L_18 - .L_17)
.L_17:
        /*000c*/ 	.word	0x00000000
        /*0010*/ 	.short	0x000d
        /*0012*/ 	.short	0x0048
        /*0014*/ 	.byte	0x00, 0xf4, 0x21, 0x00


	//----- nvinfo : EIATTR_KPARAM_INFO
	.align		4
.L_18:
        /*0018*/ 	.byte	0x04, 0x17
        /*001a*/ 	.short	(.L_20 - .L_19)
.L_19:
        /*001c*/ 	.word	0x00000000
        /*0020*/ 	.short	0x000c
        /*0022*/ 	.short	0x0040
        /*0024*/ 	.byte	0x00, 0xf4, 0x21, 0x00


	//----- nvinfo : EIATTR_KPARAM_INFO
	.align		4
.L_20:
        /*0028*/ 	.byte	0x04, 0x17
        /*002a*/ 	.short	(.L_22 - .L_21)
.L_21:
        /*002c*/ 	.word	0x00000000
        /*0030*/ 	.short	0x000b
        /*0032*/ 	.short	0x0038
        /*0034*/ 	.byte	0x00, 0xf0, 0x11, 0x00


	//----- nvinfo : EIATTR_KPARAM_INFO
	.align		4
.L_22:
        /*0038*/ 	.byte	0x04, 0x17
        /*003a*/ 	.short	(.L_24 - .L_23)
.L_23:
        /*003c*/ 	.word	0x00000000
        /*0040*/ 	.short	0x000a
        /*0042*/ 	.short	0x0034
        /*0044*/ 	.byte	0x00, 0xf0, 0x11, 0x00


	//----- nvinfo : EIATTR_KPARAM_INFO
	.align		4
.L_24:
        /*0048*/ 	.byte	0x04, 0x17
        /*004a*/ 	.short	(.L_26 - .L_25)
.L_25:
        /*004c*/ 	.word	0x00000000
        /*0050*/ 	.short	0x0009
        /*0052*/ 	.short	0x0030
        /*0054*/ 	.byte	0x00, 0xf0, 0x11, 0x00


	//----- nvinfo : EIATTR_KPARAM_INFO
	.align		4
.L_26:
        /*0058*/ 	.byte	0x04, 0x17
        /*005a*/ 	.short	(.L_28 - .L_27)
.L_27:
        /*005c*/ 	.word	0x00000000
        /*0060*/ 	.short	0x0008
        /*0062*/ 	.short	0x002c
        /*0064*/ 	.byte	0x00, 0xf0, 0x11, 0x00


	//----- nvinfo : EIATTR_KPARAM_INFO
	.align		4
.L_28:
        /*0068*/ 	.byte	0x04, 0x17
        /*006a*/ 	.short	(.L_30 - .L_29)
.L_29:
        /*006c*/ 	.word	0x00000000
        /*0070*/ 	.short	0x0007
        /*0072*/ 	.short	0x0028
        /*0074*/ 	.byte	0x00, 0xf0, 0x11, 0x00


	//----- nvinfo : EIATTR_KPARAM_INFO
	.align		4
.L_30:
        /*0078*/ 	.byte	0x04, 0x17
        /*007a*/ 	.short	(.L_32 - .L_31)
.L_31:
        /*007c*/ 	.word	0x00000000
        /*0080*/ 	.short	0x0006
        /*0082*/ 	.short	0x0024
        /*0084*/ 	.byte	0x00, 0xf0, 0x11, 0x00


	//----- nvinfo : EIATTR_KPARAM_INFO
	.align		4
.L_32:
        /*0088*/ 	.byte	0x04, 0x17
        /*008a*/ 	.short	(.L_34 - .L_33)
.L_33:
        /*008c*/ 	.word	0x00000000
        /*0090*/ 	.short	0x0005
        /*0092*/ 	.short	0x0020
        /*0094*/ 	.byte	0x00, 0xf0, 0x11, 0x00


	//----- nvinfo : EIATTR_KPARAM_INFO
	.align		4
.L_34:
        /*0098*/ 	.byte	0x04, 0x17
        /*009a*/ 	.short	(.L_36 - .L_35)
.L_35:
        /*009c*/ 	.word	0x00000000
        /*00a0*/ 	.short	0x0004
        /*00a2*/ 	.short	0x001c
        /*00a4*/ 	.byte	0x00, 0xf0, 0x11, 0x00


	//----- nvinfo : EIATTR_KPARAM_INFO
	.align		4
.L_36:
        /*00a8*/ 	.byte	0x04, 0x17
        /*00aa*/ 	.short	(.L_38 - .L_37)
.L_37:
        /*00ac*/ 	.word	0x00000000
        /*00b0*/ 	.short	0x0003
        /*00b2*/ 	.short	0x0018
        /*00b4*/ 	.byte	0x00, 0xf0, 0x11, 0x00


	//----- nvinfo : EIATTR_KPARAM_INFO
	.align		4
.L_38:
        /*00b8*/ 	.byte	0x04, 0x17
        /*00ba*/ 	.short	(.L_40 - .L_39)
.L_39:
        /*00bc*/ 	.word	0x00000000
        /*00c0*/ 	.short	0x0002
        /*00c2*/ 	.short	0x0010
        /*00c4*/ 	.byte	0x00, 0xf4, 0x21, 0x00


	//----- nvinfo : EIATTR_KPARAM_INFO
	.align		4
.L_40:
        /*00c8*/ 	.byte	0x04, 0x17
        /*00ca*/ 	.short	(.L_42 - .L_41)
.L_41:
        /*00cc*/ 	.word	0x00000000
        /*00d0*/ 	.short	0x0001
        /*00d2*/ 	.short	0x0008
        /*00d4*/ 	.byte	0x00, 0xf4, 0x21, 0x00


	//----- nvinfo : EIATTR_KPARAM_INFO
	.align		4
.L_42:
        /*00d8*/ 	.byte	0x04, 0x17
        /*00da*/ 	.short	(.L_44 - .L_43)
.L_43:
        /*00dc*/ 	.word	0x00000000
        /*00e0*/ 	.short	0x0000
        /*00e2*/ 	.short	0x0000
        /*00e4*/ 	.byte	0x00, 0xf4, 0x21, 0x00


	//----- nvinfo : EIATTR_AT_ENTRY_FRAGMENTS
	.align		4
.L_44:
        /*00e8*/ 	.byte	0x04, 0x4f
        /*00ea*/ 	.short	(.L_46 - .L_45)


	//   ....[0]....
.L_45:
        /*00ec*/ 	.word	0x00000004


	//----- nvinfo : EIATTR_RESERVED_SMEM_USED
	.align		4
.L_46:
        /*00f0*/ 	.byte	0x01, 0x41
	.zero		2


	//----- nvinfo : EIATTR_SPARSE_MMA_MASK
	.align		4
        /*00f4*/ 	.byte	0x03, 0x50
        /*00f6*/ 	.short	0x0000


	//----- nvinfo : EIATTR_TCGEN05_1CTA_USED
	.align		4
        /*00f8*/ 	.byte	0x01, 0x51
	.zero		2


	//----- nvinfo : EIATTR_MAXREG_COUNT
	.align		4
        /*00fc*/ 	.byte	0x03, 0x1b
        /*00fe*/ 	.short	0x00ff


	//----- nvinfo : EIATTR_NUM_BARRIERS
	.align		4
        /*0100*/ 	.byte	0x02, 0x4c
        /*0102*/ 	.byte	0x01
	.zero		1


	//----- nvinfo : EIATTR_INT_WARP_WIDE_INSTR_OFFSETS
	.align		4
        /*0104*/ 	.byte	0x04, 0x31
        /*0106*/ 	.short	(.L_48 - .L_47)


	//   ....[0]....
.L_47:
        /*0108*/ 	.word	0x00000fc0


	//   ....[1]....
        /*010c*/ 	.word	0x00000fd0


	//   ....[2]....
        /*0110*/ 	.word	0x000019f0


	//   ....[3]....
        /*0114*/ 	.word	0x00003140


	//   ....[4]....
        /*0118*/ 	.word	0x00003190


	//----- nvinfo : EIATTR_COOP_GROUP_MASK_REGIDS
	.align		4
.L_48:
        /*011c*/ 	.byte	0x04, 0x29
        /*011e*/ 	.short	(.L_50 - .L_49)


	//   ....[0]....
.L_49:
        /*0120*/ 	.word	0xffffffff


	//   ....[1]....
        /*0124*/ 	.word	0xffffffff


	//   ....[2]....
        /*0128*/ 	.word	0xffffffff


	//   ....[3]....
        /*012c*/ 	.word	0xffffffff


	//----- nvinfo : EIATTR_COOP_GROUP_INSTR_OFFSETS
	.align		4
.L_50:
        /*0130*/ 	.byte	0x04, 0x28
        /*0132*/ 	.short	(.L_52 - .L_51)


	//   ....[0]....
.L_51:
        /*0134*/ 	.word	0x00000060


	//   ....[1]....
        /*0138*/ 	.word	0x00000310


	//   ....[2]....
        /*013c*/ 	.word	0x00002fe0


	//   ....[3]....
        /*0140*/ 	.word	0x00003240


	//----- nvinfo : EIATTR_VRC_CTA_INIT_COUNT
	.align		4
.L_52:
        /*0144*/ 	.byte	0x02, 0x4a
        /*0146*/ 	.byte	0x80
	.zero		1


	//----- nvinfo : EIATTR_MBARRIER_INSTR_OFFSETS
	.align		4
        /*0148*/ 	.byte	0x04, 0x39
        /*014a*/ 	.short	(.L_54 - .L_53)


	//   ....[0]....
.L_53:
        /*014c*/ 	.word	0x00001100
        /*0150*/ 	.word	0x000000ff
        /*0154*/ 	.word	0x00000000
        /*0158*/ 	.short	0x0100
        /*015a*/ 	.byte	0x0b
	.zero		1


	//   ....[1]....
        /*015c*/ 	.word	0x00001a30
        /*0160*/ 	.word	0x000000ff
        /*0164*/ 	.word	0x00005008
        /*0168*/ 	.short	0x0100
        /*016a*/ 	.byte	0x09
	.zero		1


	//   ....[2]....
        /*016c*/ 	.word	0x00002360
        /*0170*/ 	.word	0x000000ff
        /*0174*/ 	.word	0x00000000
        /*0178*/ 	.short	0x010a
        /*017a*/ 	.byte	0x0b
	.zero		1


	//   ....[3]....
        /*017c*/ 	.word	0x00002be0
        /*0180*/ 	.word	0x000000ff
        /*0184*/ 	.word	0x00000000
        /*0188*/ 	.short	0x010a
        /*018a*/ 	.byte	0x0b
	.zero		1


	//   ....[4]....
        /*018c*/ 	.word	0x00002d10
        /*0190*/ 	.word	0x000000ff
        /*0194*/ 	.word	0x00005000
        /*0198*/ 	.short	0x0108
        /*019a*/ 	.byte	0x09
	.zero		1


	//   ....[5]....
        /*019c*/ 	.word	0x00002e00
        /*01a0*/ 	.word	0x000000ff
        /*01a4*/ 	.word	0x00005008
        /*01a8*/ 	.short	0x0108
        /*01aa*/ 	.byte	0x09
	.zero		1


	//   ....[6]....
        /*01ac*/ 	.word	0x00003260
        /*01b0*/ 	.word	0x000000ff
        /*01b4*/ 	.word	0x00000000
        /*01b8*/ 	.short	0x010a
        /*01ba*/ 	.byte	0x0b
	.zero		1


	//   ....[7]....
        /*01bc*/ 	.word	0x00003290
        /*01c0*/ 	.word	0x000000ff
        /*01c4*/ 	.word	0x00000000
        /*01c8*/ 	.short	0x010a
        /*01ca*/ 	.byte	0x0b
	.zero		1


	//----- nvinfo : EIATTR_NUM_MBARRIERS
	.align		4
.L_54:
        /*01cc*/ 	.byte	0x03, 0x38
        /*01ce*/ 	.short	0x0002


	//----- nvinfo : EIATTR_EXIT_INSTR_OFFSETS
	.align		4
        /*01d0*/ 	.byte	0x04, 0x1c
        /*01d2*/ 	.short	(.L_56 - .L_55)


	//   ....[0]....
.L_55:
        /*01d4*/ 	.word	0x00003250


	//----- nvinfo : EIATTR_REQNTID
	.align		4
.L_56:
        /*01d8*/ 	.byte	0x04, 0x10
        /*01da*/ 	.short	(.L_58 - .L_57)
.L_57:
        /*01dc*/ 	.word	0x00000100
        /*01e0*/ 	.word	0x00000001
        /*01e4*/ 	.word	0x00000001


	//----- nvinfo : EIATTR_CRS_STACK_SIZE
	.align		4
.L_58:
        /*01e8*/ 	.byte	0x04, 0x1e
        /*01ea*/ 	.short	(.L_60 - .L_59)
.L_59:
        /*01ec*/ 	.word	0x00000000


	//----- nvinfo : EIATTR_CBANK_PARAM_SIZE
	.align		4
.L_60:
        /*01f0*/ 	.byte	0x03, 0x19
        /*01f2*/ 	.short	0x0050


	//----- nvinfo : EIATTR_PARAM_CBANK
	.align		4
        /*01f4*/ 	.byte	0x04, 0x0a
        /*01f6*/ 	.short	(.L_62 - .L_61)
	.align		4
.L_61:
        /*01f8*/ 	.word	index@(.nv.constant0.matmul_kernel)
        /*01fc*/ 	.short	0x0380
        /*01fe*/ 	.short	0x0050


	//----- nvinfo : EIATTR_SW_WAR
	.align		4
.L_62:
        /*0200*/ 	.byte	0x04, 0x36
        /*0202*/ 	.short	(.L_64 - .L_63)
.L_63:
        /*0204*/ 	.word	0x00000008
.L_64:


//--------------------- .nv.compat                --------------------------
	.section	.nv.compat,"",@"SHT_CUDA_COMPAT_INFO"
	.align	4
        /*0000*/ 	.byte	0x02, 0x02, 0x02, 0x00, 0x02, 0x05, 0x05, 0x00, 0x02, 0x03, 0x00, 0x00, 0x02, 0x06, 0x01, 0x00


//--------------------- .nv.callgraph             --------------------------
	.section	.nv.callgraph,"",@"SHT_CUDA_CALLGRAPH"
	.align	4
	.sectionentsize	8
	.align		4
        /*0000*/ 	.word	0x00000000
	.align		4
        /*0004*/ 	.word	0xffffffff
	.align		4
        /*0008*/ 	.word	0x00000000
	.align		4
        /*000c*/ 	.word	0xfffffffe
	.align		4
        /*0010*/ 	.word	0x00000000
	.align		4
        /*0014*/ 	.word	0xfffffffd
	.align		4
        /*0018*/ 	.word	0x00000000
	.align		4
        /*001c*/ 	.word	0xfffffffc


//--------------------- .text.matmul_kernel       --------------------------
	.section	.text.matmul_kernel,"ax",@progbits
	.align	128
        .global         matmul_kernel
        .type           matmul_kernel,@function
        .size           matmul_kernel,(.L_x_20 - matmul_kernel)
        .other          matmul_kernel,@"STO_CUDA_ENTRY STV_DEFAULT"
matmul_kernel:
.text.matmul_kernel:
[----:B------:R-:W0:Y:S01]  /*0000*/  LDC R1, c[0x0][0x37c] ;  /* 0x0000df00ff017b82 */ /* 0x000e220000000800 */
[----:B------:R-:W1:Y:S01]  /*0010*/  S2R R0, SR_TID.X ;  /* 0x0000000000007919 */ /* 0x000e620000002100 */
[----:B------:R-:W2:Y:S01]  /*0020*/  LDCU.64 UR20, c[0x0][0x358] ;  /* 0x00006b00ff1477ac */ /* 0x000ea20008000a00 */
[----:B-1----:R-:W-:-:S13]  /*0030*/  ISETP.GE.U32.AND P1, PT, R0, 0x20, PT ;  /* 0x000000200000780c */ /* 0x002fda0003f26070 */
[----:B--2---:R-:W-:Y:S05]  /*0040*/  @P1 BRA `(.L_x_0) ;  /* 0x0000000000b41947 */ /* 0x004fea0003800000 */
[----:B------:R-:W1:Y:S01]  /*0050*/  S2UR UR6, SR_CgaCtaId ;  /* 0x00000000000679c3 */ /* 0x000e620000008800 */
[----:B------:R-:W-:Y:S01]  /*0060*/  NOP ;  /* 0x0000000000007918 */ /* 0x000fe20000000000 */
[----:B------:R-:W-:Y:S02]  /*0070*/  UMOV UR4, 0x40 ;  /* 0x0000004000047882 */ /* 0x000fe40000000000 */
[----:B-1----:R-:W-:-:S09]  /*0080*/  ULEA UR4, UR6, UR4, 0x18 ;  /* 0x0000000406047291 */ /* 0x002fd2000f8ec0ff */
[----:B------:R-:W1:Y:S01]  /*0090*/  LDS.U8 R2, [UR4] ;  /* 0x00000004ff027984 */ /* 0x000e620008000000 */
[----:B------:R-:W-:Y:S02]  /*00a0*/  UMOV UR4, 0x400 ;  /* 0x0000040000047882 */ /* 0x000fe40000000000 */
[----:B------:R-:W-:Y:S01]  /*00b0*/  ULEA UR4, UR6, UR4, 0x18 ;  /* 0x0000000406047291 */ /* 0x000fe2000f8ec0ff */
[----:B-1----:R-:W-:-:S13]  /*00c0*/  ISETP.NE.AND P0, PT, R2, RZ, PT ;  /* 0x000000ff0200720c */ /* 0x002fda0003f05270 */
[----:B------:R-:W-:Y:S05]  /*00d0*/  @P0 BRA `(.L_x_1) ;  /* 0x0000000000780947 */ /* 0x000fea0003800000 */
[----:B------:R-:W-:-:S13]  /*00e0*/  ELECT P0, URZ, PT ;  /* 0x0000000000ff782f */ /* 0x000fda0003800000 */
[----:B------:R-:W-:Y:S05]  /*00f0*/  @!P0 BRA `(.L_x_2) ;  /* 0x0000000000808947 */ /* 0x000fea0003800000 */
[----:B------:R-:W-:Y:S01]  /*0100*/  UMOV UR5, 0x1 ;  /* 0x0000000100057882 */ /* 0x000fe20000000000 */
[----:B------:R-:W-:-:S04]  /*0110*/  IMAD.MOV.U32 R5, RZ, RZ, 0x1 ;  /* 0x00000001ff057424 */ /* 0x000fc800078e00ff */
[----:B------:R-:W-:Y:S04]  /*0120*/  DEPBAR.LE SB1, 0x36 ;  /* 0x00009d800000791a */ /* 0x000fe80000000000 */
[----:B------:R-:W1:Y:S02]  /*0130*/  UTCATOMSWS.FIND_AND_SET.ALIGN UP0, UR5, UR5 ;  /* 0x00000005000575e3 */ /* 0x000e640008000800 */
[----:B-1----:R-:W-:-:S04]  /*0140*/  PLOP3.LUT P0, PT, PT, PT, UP0, 0x80, 0x8 ;  /* 0x000000000008781c */ /* 0x002fc80003f0f008 */
[----:B------:R-:W-:-:S04]  /*0150*/  SEL R2, RZ, 0xffffffff, !P0 ;  /* 0xffffffffff027807 */ /* 0x000fc80004000000 */
[----:B------:R-:W-:Y:S01]  /*0160*/  ISETP.NE.AND P0, PT, R2, RZ, PT ;  /* 0x000000ff0200720c */ /* 0x000fe20003f05270 */
[----:B------:R-:W-:-:S12]  /*0170*/  IMAD.U32 R2, RZ, RZ, UR5 ;  /* 0x00000005ff027e24 */ /* 0x000fd8000f8e00ff */
[----:B------:R-:W-:Y:S05]  /*0180*/  @P0 BRA `(.L_x_3) ;  /* 0x0000000000240947 */ /* 0x000fea0003800000 */
.L_x_4:
[----:B------:R-:W-:Y:S05]  /*0190*/  NANOSLEEP 0x64 ;  /* 0x000000640000795d */ /* 0x000fea0003800000 */
[----:B------:R-:W-:-:S05]  /*01a0*/  UMOV UR5, 0x1 ;  /* 0x0000000100057882 */ /* 0x000fca0000000000 */
[----:B------:R-:W-:Y:S04]  /*01b0*/  DEPBAR.LE SB1, 0x36 ;  /* 0x00009d800000791a */ /* 0x000fe80000000000 */
[----:B------:R-:W1:Y:S02]  /*01c0*/  UTCATOMSWS.FIND_AND_SET.ALIGN UP0, UR5, UR5 ;  /* 0x00000005000575e3 */ /* 0x000e640008000800 */
[----:B-1----:R-:W-:-:S04]  /*01d0*/  PLOP3.LUT P0, PT, PT, PT, UP0, 0x80, 0x8 ;  /* 0x000000000008781c */ /* 0x002fc80003f0f008 */
[----:B------:R-:W-:-:S04]  /*01e0*/  SEL R2, RZ, 0xffffffff, !P0 ;  /* 0xffffffffff027807 */ /* 0x000fc80004000000 */
[----:B------:R-:W-:Y:S01]  /*01f0*/  ISETP.NE.AND P0, PT, R2, RZ, PT ;  /* 0x000000ff0200720c */ /* 0x000fe20003f05270 */
[----:B------:R-:W-:-:S12]  /*0200*/  IMAD.U32 R2, RZ, RZ, UR5 ;  /* 0x00000005ff027e24 */ /* 0x000fd8000f8e00ff */
[----:B------:R-:W-:Y:S05]  /*0210*/  @!P0 BRA `(.L_x_4) ;  /* 0xfffffffc00dc8947 */ /* 0x000fea000383ffff */
.L_x_3:
[C---:B------:R-:W-:Y:S01]  /*0220*/  VIADD R4, R2.reuse, 0x10 ;  /* 0x0000001002047836 */ /* 0x040fe20000000000 */
[----:B------:R-:W-:Y:S01]  /*0230*/  UMOV UR5, 0x50 ;  /* 0x0000005000057882 */ /* 0x000fe20000000000 */
[C---:B------:R-:W-:Y:S01]  /*0240*/  SHF.L.U32 R3, R5.reuse, R2, RZ ;  /* 0x0000000205037219 */ /* 0x040fe200000006ff */
[----:B------:R-:W-:Y:S01]  /*0250*/  ULEA UR5, UR6, UR5, 0x18 ;  /* 0x0000000506057291 */ /* 0x000fe2000f8ec0ff */
[----:B------:R-:W-:Y:S01]  /*0260*/  IMAD.SHL.U32 R2, R2, 0x20, RZ ;  /* 0x0000002002027824 */ /* 0x000fe200078e00ff */
[----:B------:R-:W-:-:S04]  /*0270*/  SHF.L.U32 R4, R5, R4, RZ ;  /* 0x0000000405047219 */ /* 0x000fc800000006ff */
[----:B------:R-:W-:-:S05]  /*0280*/  LOP3.LUT R3, R4, R3, RZ, 0xfc, !PT ;  /* 0x0000000304037212 */ /* 0x000fca00078efcff */
[----:B------:R1:W-:Y:S04]  /*0290*/  ATOMS.OR RZ, [UR5], R3 ;  /* 0x00000003ffff798c */ /* 0x0003e8000b000005 */
[----:B------:R1:W-:Y:S01]  /*02a0*/  STS [UR4], R2 ;  /* 0x00000002ff007988 */ /* 0x0003e20008000804 */
[----:B------:R-:W-:Y:S05]  /*02b0*/  BRA `(.L_x_2) ;  /* 0x0000000000107947 */ /* 0x000fea0003800000 */
.L_x_1:
[----:B------:R-:W-:-:S05]  /*02c0*/  IMAD.MOV.U32 R2, RZ, RZ, -0x1 ;  /* 0xffffffffff027424 */ /* 0x000fca00078e00ff */
[----:B------:R1:W-:Y:S02]  /*02d0*/  STS [UR4], R2 ;  /* 0x00000002ff007988 */ /* 0x0003e40008000804 */
[----:B-1----:R-:W-:-:S07]  /*02e0*/  MOV R2, 0x300 ;  /* 0x0000030000027802 */ /* 0x002fce0000000f00 */
[----:B0-----:R-:W-:Y:S05]  /*02f0*/  CALL.REL.NOINC `($__internal_1_$__cuda_sm10x_tcgen05_guardrail_trap_phase_invalid_during_alloc) ;  /* 0x0000002c00fc7944 */ /* 0x001fea0003c00000 */
.L_x_2:
[----:B------:R-:W-:Y:S05]  /*0300*/  WARPSYNC.ALL ;  /* 0x0000000000007948 */ /* 0x000fea0003800000 */
[----:B------:R-:W-:Y:S01]  /*0310*/  NOP ;  /* 0x0000000000007918 */ /* 0x000fe20000000000 */
.L_x_0:
[----:B------:R-:W2:Y:S01]  /*0320*/  LDC.64 R8, c[0x0][0x398] ;  /* 0x0000e600ff087b82 */ /* 0x000ea20000000a00 */
[----:B------:R-:W3:Y:S01]  /*0330*/  S2R R7, SR_CTAID.X ;  /* 0x0000000000077919 */ /* 0x000ee20000002500 */
[----:B------:R-:W-:Y:S01]  /*0340*/  LOP3.LUT R46, R0, 0x3f, RZ, 0xc0, !PT ;  /* 0x0000003f002e7812 */ /* 0x000fe200078ec0ff */
[----:B------:R-:W-:Y:S01]  /*0350*/  UMOV UR9, 0x400 ;  /* 0x0000040000097882 */ /* 0x000fe20000000000 */
[--C-:B------:R-:W-:Y:S01]  /*0360*/  SHF.R.U32.HI R49, RZ, 0x6, R0.reuse ;  /* 0x00000006ff317819 */ /* 0x100fe20000011600 */
[----:B------:R-:W-:Y:S01]  /*0370*/  UMOV UR6, 0x1 ;  /* 0x0000000100067882 */ /* 0x000fe20000000000 */
[----:B------:R-:W-:Y:S01]  /*0380*/  SHF.R.U32.HI R26, RZ, 0x5, R0 ;  /* 0x00000005ff1a7819 */ /* 0x000fe20000011600 */
[----:B------:R-:W4:Y:S01]  /*0390*/  LDCU.128 UR12, c[0x0][0x380] ;  /* 0x00007000ff0c77ac */ /* 0x000f220008000c00 */
[----:B------:R-:W-:Y:S01]  /*03a0*/  SGXT.U32 R49, R49, 0x2 ;  /* 0x000000023131781a */ /* 0x000fe20000000000 */
[----:B------:R-:W5:Y:S03]  /*03b0*/  S2UR UR4, SR_CgaCtaId ;  /* 0x00000000000479c3 */ /* 0x000f660000008800 */
[----:B------:R-:W-:-:S02]  /*03c0*/  LOP3.LUT R53, R49, 0x10, RZ, 0xfc, !PT ;  /* 0x0000001031357812 */ /* 0x000fc400078efcff */
[C---:B------:R-:W-:Y:S02]  /*03d0*/  LOP3.LUT R55, R49.reuse, 0x18, RZ, 0xfc, !PT ;  /* 0x0000001831377812 */ /* 0x040fe400078efcff */
[----:B------:R-:W-:Y:S01]  /*03e0*/  LOP3.LUT R57, R49, 0x20, RZ, 0xfc, !PT ;  /* 0x0000002031397812 */ /* 0x000fe200078efcff */
[----:B------:R-:W1:Y:S02]  /*03f0*/  LDC.64 R34, c[0x0][0x3a8] ;  /* 0x0000ea00ff227b82 */ /* 0x000e640000000a00 */
[----:B-12---:R-:W-:-:S06]  /*0400*/  VIADD R2, R9, 0xf ;  /* 0x0000000f09027836 */ /* 0x006fcc0000000000 */
[----:B------:R-:W1:Y:S01]  /*0410*/  LDC.64 R32, c[0x0][0x3a0] ;  /* 0x0000e800ff207b82 */ /* 0x000e620000000a00 */
[----:B------:R-:W-:-:S04]  /*0420*/  SHF.R.S32.HI R3, RZ, 0x1f, R2 ;  /* 0x0000001fff037819 */ /* 0x000fc80000011402 */
[----:B------:R-:W-:Y:S01]  /*0430*/  LEA.HI R3, R3, R2, RZ, 0x4 ;  /* 0x0000000203037211 */ /* 0x000fe200078f20ff */
[----:B-----5:R-:W-:Y:S01]  /*0440*/  ULEA UR9, UR4, UR9, 0x18 ;  /* 0x0000000904097291 */ /* 0x020fe2000f8ec0ff */
[----:B---3--:R-:W-:Y:S02]  /*0450*/  IABS R10, R7 ;  /* 0x00000007000a7213 */ /* 0x008fe40000000000 */
[----:B------:R-:W-:Y:S01]  /*0460*/  SHF.R.S32.HI R3, RZ, 0x4, R3 ;  /* 0x00000004ff037819 */ /* 0x000fe20000011403 */
[----:B------:R-:W-:Y:S01]  /*0470*/  UIADD3 UR11, UPT, UPT, UR9, 0x5000, URZ ;  /* 0x00005000090b7890 */ /* 0x000fe2000fffe0ff */
[----:B------:R-:W-:-:S03]  /*0480*/  IMAD R19, R49, R34, RZ ;  /* 0x0000002231137224 */ /* 0x000fc600078e02ff */
[----:B------:R-:W-:Y:S02]  /*0490*/  IMAD.SHL.U32 R4, R3, 0x8, RZ ;  /* 0x0000000803047824 */ /* 0x000fe400078e00ff */
[----:B------:R-:W-:-:S03]  /*04a0*/  IMAD R39, R34, 0x4, R19 ;  /* 0x0000000422277824 */ /* 0x000fc600078e0213 */
[-C--:B------:R-:W-:Y:S01]  /*04b0*/  IABS R11, R4.reuse ;  /* 0x00000004000b7213 */ /* 0x080fe20000000000 */
[C---:B------:R-:W-:Y:S01]  /*04c0*/  IMAD R21, R34.reuse, 0x4, R39 ;  /* 0x0000000422157824 */ /* 0x040fe200078e0227 */
[----:B------:R-:W-:Y:S02]  /*04d0*/  IABS R12, R4 ;  /* 0x00000004000c7213 */ /* 0x000fe40000000000 */
[----:B------:R-:W2:Y:S01]  /*04e0*/  I2F.RP R5, R11 ;  /* 0x0000000b00057306 */ /* 0x000ea20000209400 */
[----:B------:R-:W-:-:S07]  /*04f0*/  IMAD R41, R34, 0x4, R21 ;  /* 0x0000000422297824 */ /* 0x000fce00078e0215 */
[----:B--2---:R-:W2:Y:S02]  /*0500*/  MUFU.RCP R5, R5 ;  /* 0x0000000500057308 */ /* 0x004ea40000001000 */
[----:B--2---:R-:W-:Y:S02]  /*0510*/  VIADD R2, R5, 0xffffffe ;  /* 0x0ffffffe05027836 */ /* 0x004fe40000000000 */
[----:B------:R-:W-:-:S04]  /*0520*/  IMAD.MOV R5, RZ, RZ, -R12 ;  /* 0x000000ffff057224 */ /* 0x000fc800078e0a0c */
[----:B------:R2:W3:Y:S02]  /*0530*/  F2I.FTZ.U32.TRUNC.NTZ R3, R2 ;  /* 0x0000000200037305 */ /* 0x0004e4000021f000 */
[----:B--2---:R-:W-:Y:S02]  /*0540*/  IMAD.MOV.U32 R2, RZ, RZ, RZ ;  /* 0x000000ffff027224 */ /* 0x004fe400078e00ff */
[----:B---3--:R-:W-:-:S04]  /*0550*/  IMAD.MOV R6, RZ, RZ, -R3 ;  /* 0x000000ffff067224 */ /* 0x008fc800078e0a03 */
[----:B------:R-:W-:Y:S02]  /*0560*/  IMAD R13, R6, R11, RZ ;  /* 0x0000000b060d7224 */ /* 0x000fe400078e02ff */
[----:B------:R-:W-:Y:S02]  /*0570*/  IMAD.MOV.U32 R6, RZ, RZ, R10 ;  /* 0x000000ffff067224 */ /* 0x000fe400078e000a */
[----:B------:R-:W-:Y:S01]  /*0580*/  IMAD.HI.U32 R3, R3, R13, R2 ;  /* 0x0000000d03037227 */ /* 0x000fe200078e0002 */
[----:B------:R-:W-:-:S05]  /*0590*/  IABS R13, R8 ;  /* 0x00000008000d7213 */ /* 0x000fca0000000000 */
[----:B------:R-:W-:-:S04]  /*05a0*/  IMAD.HI.U32 R3, R3, R6, RZ ;  /* 0x0000000603037227 */ /* 0x000fc800078e00ff */
[----:B------:R-:W-:Y:S01]  /*05b0*/  IMAD R2, R3, R5, R6 ;  /* 0x0000000503027224 */ /* 0x000fe200078e0206 */
[----:B------:R-:W-:Y:S04]  /*05c0*/  BAR.SYNC.DEFER_BLOCKING 0x0 ;  /* 0x0000000000007b1d */ /* 0x000fe80000010000 */
[----:B------:R-:W-:-:S13]  /*05d0*/  ISETP.GT.U32.AND P2, PT, R11, R2, PT ;  /* 0x000000020b00720c */ /* 0x000fda0003f44070 */
[----:B------:R-:W-:Y:S02]  /*05e0*/  @!P2 IMAD.IADD R2, R2, 0x1, -R11 ;  /* 0x000000010202a824 */ /* 0x000fe400078e0a0b */
[----:B------:R-:W-:Y:S01]  /*05f0*/  @!P2 VIADD R3, R3, 0x1 ;  /* 0x000000010303a836 */ /* 0x000fe20000000000 */
[----:B------:R-:W-:Y:S02]  /*0600*/  ISETP.NE.AND P2, PT, R4, RZ, PT ;  /* 0x000000ff0400720c */ /* 0x000fe40003f45270 */
[----:B------:R-:W-:Y:S02]  /*0610*/  ISETP.GE.U32.AND P0, PT, R2, R11, PT ;  /* 0x0000000b0200720c */ /* 0x000fe40003f06070 */
[----:B------:R-:W-:-:S04]  /*0620*/  LOP3.LUT R2, R7, R4, RZ, 0x3c, !PT ;  /* 0x0000000407027212 */ /* 0x000fc800078e3cff */
[----:B------:R-:W-:Y:S01]  /*0630*/  ISETP.GE.AND P3, PT, R2, RZ, PT ;  /* 0x000000ff0200720c */ /* 0x000fe20003f66270 */
[----:B------:R-:W-:-:S06]  /*0640*/  VIADD R2, R8, 0x3f ;  /* 0x0000003f08027836 */ /* 0x000fcc0000000000 */
[----:B------:R-:W-:-:S04]  /*0650*/  @P0 VIADD R3, R3, 0x1 ;  /* 0x0000000103030836 */ /* 0x000fc80000000000 */
[----:B------:R-:W-:Y:S01]  /*0660*/  IMAD.MOV.U32 R5, RZ, RZ, R3 ;  /* 0x000000ffff057224 */ /* 0x000fe200078e0003 */
[----:B------:R-:W-:-:S03]  /*0670*/  SHF.R.S32.HI R3, RZ, 0x1f, R2 ;  /* 0x0000001fff037819 */ /* 0x000fc60000011402 */
[----:B------:R-:W-:Y:S01]  /*0680*/  @!P3 IMAD.MOV R5, RZ, RZ, -R5 ;  /* 0x000000ffff05b224 */ /* 0x000fe200078e0a05 */
[----:B------:R-:W-:Y:S02]  /*0690*/  @!P2 LOP3.LUT R5, RZ, R4, RZ, 0x33, !PT ;  /* 0x00000004ff05a212 */ /* 0x000fe400078e33ff */
[----:B------:R-:W-:-:S03]  /*06a0*/  LEA.HI R3, R3, R2, RZ, 0x6 ;  /* 0x0000000203037211 */ /* 0x000fc600078f30ff */
[----:B------:R-:W-:Y:S02]  /*06b0*/  IMAD.SHL.U32 R47, R5, 0x8, RZ ;  /* 0x00000008052f7824 */ /* 0x000fe400078e00ff */
[----:B------:R-:W-:-:S03]  /*06c0*/  IMAD.MOV R5, RZ, RZ, -R5 ;  /* 0x000000ffff057224 */ /* 0x000fc600078e0a05 */
[----:B------:R-:W-:Y:S01]  /*06d0*/  LEA.HI.SX32 R3, R3, -R47, 0x1a ;  /* 0x8000002f03037211 */ /* 0x000fe200078fd2ff */
[----:B------:R-:W-:-:S03]  /*06e0*/  IMAD R10, R4, R5, R7 ;  /* 0x00000005040a7224 */ /* 0x000fc600078e0207 */
[----:B------:R-:W-:Y:S02]  /*06f0*/  VIMNMX R15, PT, PT, R3, 0x8, PT ;  /* 0x00000008030f7848 */ /* 0x000fe40003fe0100 */
[----:B------:R-:W-:Y:S02]  /*0700*/  IABS R7, R10 ;  /* 0x0000000a00077213 */ /* 0x000fe40000000000 */
[----:B------:R-:W-:-:S04]  /*0710*/  IABS R11, R15 ;  /* 0x0000000f000b7213 */ /* 0x000fc80000000000 */
[----:B------:R-:W2:Y:S08]  /*0720*/  I2F.RP R6, R11 ;  /* 0x0000000b00067306 */ /* 0x000eb00000209400 */
[----:B--2---:R-:W2:Y:S02]  /*0730*/  MUFU.RCP R6, R6 ;  /* 0x0000000600067308 */ /* 0x004ea40000001000 */
[----:B--2---:R-:W-:-:S06]  /*0740*/  VIADD R2, R6, 0xffffffe ;  /* 0x0ffffffe06027836 */ /* 0x004fcc0000000000 */
[----:B------:R2:W3:Y:S02]  /*0750*/  F2I.FTZ.U32.TRUNC.NTZ R3, R2 ;  /* 0x0000000200037305 */ /* 0x0004e4000021f000 */
[----:B--2---:R-:W-:Y:S02]  /*0760*/  IMAD.MOV.U32 R2, RZ, RZ, RZ ;  /* 0x000000ffff027224 */ /* 0x004fe400078e00ff */
[----:B---3--:R-:W-:-:S04]  /*0770*/  IMAD.MOV R12, RZ, RZ, -R3 ;  /* 0x000000ffff0c7224 */ /* 0x008fc800078e0a03 */
[----:B------:R-:W-:Y:S01]  /*0780*/  IMAD.MOV.U32 R4, RZ, RZ, R12 ;  /* 0x000000ffff047224 */ /* 0x000fe200078e000c */
[----:B------:R-:W-:-:S03]  /*0790*/  IABS R12, R15 ;  /* 0x0000000f000c7213 */ /* 0x000fc60000000000 */
[----:B------:R-:W-:Y:S02]  /*07a0*/  IMAD R5, R4, R11, RZ ;  /* 0x0000000b04057224 */ /* 0x000fe400078e02ff */
[----:B------:R-:W-:Y:S02]  /*07b0*/  IMAD.MOV.U32 R4, RZ, RZ, R7 ;  /* 0x000000ffff047224 */ /* 0x000fe400078e0007 */
[----:B------:R-:W-:-:S04]  /*07c0*/  IMAD.HI.U32 R3, R3, R5, R2 ;  /* 0x0000000503037227 */ /* 0x000fc800078e0002 */
[----:B------:R-:W-:Y:S01]  /*07d0*/  IMAD.MOV R2, RZ, RZ, -R12 ;  /* 0x000000ffff027224 */ /* 0x000fe200078e0a0c */
[----:B------:R-:W-:Y:S01]  /*07e0*/  IABS R12, R9 ;  /* 0x00000009000c7213 */ /* 0x000fe20000000000 */
[----:B------:R-:W-:-:S03]  /*07f0*/  IMAD.HI.U32 R3, R3, R4, RZ ;  /* 0x0000000403037227 */ /* 0x000fc600078e00ff */
[----:B------:R-:W2:Y:S01]  /*0800*/  I2F.RP R5, R12 ;  /* 0x0000000c00057306 */ /* 0x000ea20000209400 */
[----:B------:R-:W-:-:S05]  /*0810*/  IMAD R2, R3, R2, R4 ;  /* 0x0000000203027224 */ /* 0x000fca00078e0204 */
[----:B------:R-:W-:Y:S02]  /*0820*/  ISETP.GT.U32.AND P2, PT, R11, R2, PT ;  /* 0x000000020b00720c */ /* 0x000fe40003f44070 */
[----:B------:R-:W3:Y:S08]  /*0830*/  I2F.RP R4, R13 ;  /* 0x0000000d00047306 */ /* 0x000ef00000209400 */
[----:B--2---:R-:W-:Y:S03]  /*0840*/  MUFU.RCP R5, R5 ;  /* 0x0000000500057308 */ /* 0x004fe60000001000 */
[----:B------:R-:W-:-:S02]  /*0850*/  @!P2 IMAD.IADD R2, R2, 0x1, -R11 ;  /* 0x000000010202a824 */ /* 0x000fc400078e0a0b */
[----:B------:R-:W-:Y:S01]  /*0860*/  @!P2 VIADD R3, R3, 0x1 ;  /* 0x000000010303a836 */ /* 0x000fe20000000000 */
[----:B------:R-:W-:Y:S02]  /*0870*/  ISETP.NE.AND P2, PT, R15, RZ, PT ;  /* 0x000000ff0f00720c */ /* 0x000fe40003f45270 */
[----:B---3--:R-:W2:Y:S01]  /*0880*/  MUFU.RCP R4, R4 ;  /* 0x0000000400047308 */ /* 0x008ea20000001000 */
[----:B------:R-:W-:Y:S02]  /*0890*/  ISETP.GE.U32.AND P0, PT, R2, R11, PT ;  /* 0x0000000b0200720c */ /* 0x000fe40003f06070 */
[----:B------:R-:W-:-:S04]  /*08a0*/  LOP3.LUT R2, R10, R15, RZ, 0x3c, !PT ;  /* 0x0000000f0a027212 */ /* 0x000fc800078e3cff */
[----:B------:R-:W-:-:S07]  /*08b0*/  ISETP.GE.AND P3, PT, R2, RZ, PT ;  /* 0x000000ff0200720c */ /* 0x000fce0003f66270 */
[----:B------:R-:W-:Y:S02]  /*08c0*/  @P0 VIADD R3, R3, 0x1 ;  /* 0x0000000103030836 */ /* 0x000fe40000000000 */
[----:B--2---:R-:W-:Y:S02]  /*08d0*/  VIADD R6, R4, 0xffffffe ;  /* 0x0ffffffe04067836 */ /* 0x004fe40000000000 */
[----:B------:R-:W-:Y:S02]  /*08e0*/  IMAD.MOV.U32 R52, RZ, RZ, R3 ;  /* 0x000000ffff347224 */ /* 0x000fe400078e0003 */
[----:B------:R-:W2:Y:S01]  /*08f0*/  F2I.FTZ.U32.TRUNC.NTZ R3, R6 ;  /* 0x0000000600037305 */ /* 0x000ea2000021f000 */
[----:B------:R-:W-:Y:S02]  /*0900*/  VIADD R4, R5, 0xffffffe ;  /* 0x0ffffffe05047836 */ /* 0x000fe40000000000 */
[----:B------:R-:W-:Y:S01]  /*0910*/  @!P3 IMAD.MOV R52, RZ, RZ, -R52 ;  /* 0x000000ffff34b224 */ /* 0x000fe200078e0a34 */
[----:B------:R-:W-:-:S04]  /*0920*/  @!P2 LOP3.LUT R52, RZ, R15, RZ, 0x33, !PT ;  /* 0x0000000fff34a212 */ /* 0x000fc800078e33ff */
[----:B------:R-:W3:Y:S01]  /*0930*/  F2I.FTZ.U32.TRUNC.NTZ R5, R4 ;  /* 0x0000000400057305 */ /* 0x000ee2000021f000 */
[----:B------:R-:W-:Y:S02]  /*0940*/  IMAD.MOV R2, RZ, RZ, -R52 ;  /* 0x000000ffff027224 */ /* 0x000fe400078e0a34 */
[----:B------:R-:W-:Y:S02]  /*0950*/  IMAD.SHL.U32 R52, R52, 0x10, RZ ;  /* 0x0000001034347824 */ /* 0x000fe400078e00ff */
[----:B------:R-:W-:Y:S02]  /*0960*/  IMAD R2, R15, R2, R10 ;  /* 0x000000020f027224 */ /* 0x000fe400078e020a */
[----:B--2---:R-:W-:Y:S01]  /*0970*/  IMAD.MOV R7, RZ, RZ, -R3 ;  /* 0x000000ffff077224 */ /* 0x004fe200078e0a03 */
[C---:B------:R-:W-:Y:S01]  /*0980*/  LOP3.LUT R50, R52.reuse, 0x4, R49, 0xfe, !PT ;  /* 0x0000000434327812 */ /* 0x040fe200078efe31 */
[----:B------:R-:W-:Y:S01]  /*0990*/  IMAD.IADD R47, R47, 0x1, R2 ;  /* 0x000000012f2f7824 */ /* 0x000fe200078e0202 */
[C---:B------:R-:W-:Y:S01]  /*09a0*/  LOP3.LUT R48, R52.reuse, R49, RZ, 0xfc, !PT ;  /* 0x0000003134307212 */ /* 0x040fe200078efcff */
[----:B------:R-:W-:Y:S01]  /*09b0*/  IMAD.MOV.U32 R10, RZ, RZ, R7 ;  /* 0x000000ffff0a7224 */ /* 0x000fe200078e0007 */
[----:B------:R-:W-:Y:S01]  /*09c0*/  IABS R11, R50 ;  /* 0x00000032000b7213 */ /* 0x000fe20000000000 */
[----:B------:R-:W-:Y:S01]  /*09d0*/  IMAD.MOV.U32 R2, RZ, RZ, RZ ;  /* 0x000000ffff027224 */ /* 0x000fe200078e00ff */
[--C-:B------:R-:W-:Y:S01]  /*09e0*/  LOP3.LUT R51, R52, 0x8, R49.reuse, 0xfe, !PT ;  /* 0x0000000834337812 */ /* 0x100fe200078efe31 */
[----:B------:R-:W-:Y:S01]  /*09f0*/  IMAD R7, R10, R13, RZ ;  /* 0x0000000d0a077224 */ /* 0x000fe200078e02ff */
[----:B------:R-:W-:Y:S01]  /*0a00*/  LOP3.LUT R52, R52, 0xc, R49, 0xfe, !PT ;  /* 0x0000000c34347812 */ /* 0x000fe200078efe31 */
[----:B---3--:R-:W-:Y:S01]  /*0a10*/  IMAD.MOV R6, RZ, RZ, -R5 ;  /* 0x000000ffff067224 */ /* 0x008fe200078e0a05 */
[----:B------:R-:W-:Y:S01]  /*0a20*/  IABS R15, R51 ;  /* 0x00000033000f7213 */ /* 0x000fe20000000000 */
[----:B------:R-:W-:Y:S01]  /*0a30*/  IMAD.HI.U32 R2, R3, R7, R2 ;  /* 0x0000000703027227 */ /* 0x000fe200078e0002 */
[----:B------:R-:W-:-:S03]  /*0a40*/  IABS R17, R52 ;  /* 0x0000003400117213 */ /* 0x000fc60000000000 */
[----:B------:R-:W-:Y:S02]  /*0a50*/  IMAD R47, R47, 0x40, R46 ;  /* 0x000000402f2f7824 */ /* 0x000fe400078e022e */
[----:B------:R-:W-:Y:S02]  /*0a60*/  IMAD.MOV.U32 R7, RZ, RZ, R6 ;  /* 0x000000ffff077224 */ /* 0x000fe400078e0006 */
[----:B------:R-:W-:Y:S01]  /*0a70*/  IMAD.MOV.U32 R4, RZ, RZ, RZ ;  /* 0x000000ffff047224 */ /* 0x000fe200078e00ff */
[----:B------:R-:W-:Y:S01]  /*0a80*/  IABS R3, R47 ;  /* 0x0000002f00037213 */ /* 0x000fe20000000000 */
[----:B------:R-:W-:-:S04]  /*0a90*/  IMAD R7, R7, R12, RZ ;  /* 0x0000000c07077224 */ /* 0x000fc800078e02ff */
[----:B------:R-:W-:Y:S01]  /*0aa0*/  IMAD.HI.U32 R4, R5, R7, R4 ;  /* 0x0000000705047227 */ /* 0x000fe200078e0004 */
[----:B------:R-:W-:-:S03]  /*0ab0*/  IABS R7, R48 ;  /* 0x0000003000077213 */ /* 0x000fc60000000000 */
[----:B------:R-:W-:-:S04]  /*0ac0*/  IMAD.HI.U32 R2, R2, R3, RZ ;  /* 0x0000000302027227 */ /* 0x000fc800078e00ff */
[----:B------:R-:W-:Y:S02]  /*0ad0*/  IMAD.MOV R2, RZ, RZ, -R2 ;  /* 0x000000ffff027224 */ /* 0x000fe400078e0a02 */
[----:B------:R-:W-:-:S04]  /*0ae0*/  IMAD.HI.U32 R5, R4, R11, RZ ;  /* 0x0000000b04057227 */ /* 0x000fc800078e00ff */
[C---:B------:R-:W-:Y:S02]  /*0af0*/  IMAD R2, R13.reuse, R2, R3 ;  /* 0x000000020d027224 */ /* 0x040fe400078e0203 */
[----:B------:R-:W-:Y:S02]  /*0b00*/  IMAD.MOV R10, RZ, RZ, -R5 ;  /* 0x000000ffff0a7224 */ /* 0x000fe400078e0a05 */
[----:B------:R-:W-:Y:S01]  /*0b10*/  IMAD.HI.U32 R3, R4, R7, RZ ;  /* 0x0000000704037227 */ /* 0x000fe200078e00ff */
[----:B------:R-:W-:-:S03]  /*0b20*/  ISETP.GT.U32.AND P0, PT, R13, R2, PT ;  /* 0x000000020d00720c */ /* 0x000fc60003f04070 */
[----:B------:R-:W-:-:S04]  /*0b30*/  IMAD.HI.U32 R5, R4, R15, RZ ;  /* 0x0000000f04057227 */ /* 0x000fc800078e00ff */
[----:B------:R-:W-:Y:S02]  /*0b40*/  IMAD.MOV R3, RZ, RZ, -R3 ;  /* 0x000000ffff037224 */ /* 0x000fe400078e0a03 */
[----:B------:R-:W-:-:S04]  /*0b50*/  IMAD.HI.U32 R6, R4, R17, RZ ;  /* 0x0000001104067227 */ /* 0x000fc800078e00ff */
[----:B------:R-:W-:Y:S02]  /*0b60*/  IMAD.MOV R5, RZ, RZ, -R5 ;  /* 0x000000ffff057224 */ /* 0x000fe400078e0a05 */
[C---:B------:R-:W-:Y:S02]  /*0b70*/  IMAD R3, R12.reuse, R3, R7 ;  /* 0x000000030c037224 */ /* 0x040fe400078e0207 */
[C---:B------:R-:W-:Y:S02]  /*0b80*/  IMAD R4, R12.reuse, R10, R11 ;  /* 0x0000000a0c047224 */ /* 0x040fe400078e020b */
[----:B------:R-:W-:Y:S01]  /*0b90*/  IMAD.MOV R6, RZ, RZ, -R6 ;  /* 0x000000ffff067224 */ /* 0x000fe200078e0a06 */
[C---:B------:R-:W-:Y:S01]  /*0ba0*/  ISETP.GT.U32.AND P6, PT, R12.reuse, R3, PT ;  /* 0x000000030c00720c */ /* 0x040fe20003fc4070 */
[C---:B------:R-:W-:Y:S01]  /*0bb0*/  IMAD R5, R12.reuse, R5, R15 ;  /* 0x000000050c057224 */ /* 0x040fe200078e020f */
[C---:B------:R-:W-:Y:S01]  /*0bc0*/  ISETP.GT.U32.AND P3, PT, R12.reuse, R4, PT ;  /* 0x000000040c00720c */ /* 0x040fe20003f64070 */
[----:B------:R-:W-:Y:S01]  /*0bd0*/  IMAD R6, R12, R6, R17 ;  /* 0x000000060c067224 */ /* 0x000fe200078e0211 */
[----:B------:R-:W2:Y:S01]  /*0be0*/  LDS R11, [UR9] ;  /* 0x00000009ff0b7984 */ /* 0x000ea20008000800 */
[----:B------:R-:W-:Y:S01]  /*0bf0*/  @!P0 IMAD.IADD R2, R2, 0x1, -R13 ;  /* 0x0000000102028824 */ /* 0x000fe200078e0a0d */
[----:B------:R-:W-:Y:S01]  /*0c00*/  ISETP.GT.U32.AND P4, PT, R12, R5, PT ;  /* 0x000000050c00720c */ /* 0x000fe20003f84070 */
[----:B------:R-:W-:Y:S01]  /*0c10*/  IMAD.SHL.U32 R10, R26, 0x2, RZ ;  /* 0x000000021a0a7824 */ /* 0x000fe200078e00ff */
[----:B------:R-:W-:Y:S01]  /*0c20*/  ISETP.GT.U32.AND P5, PT, R12, R6, PT ;  /* 0x000000060c00720c */ /* 0x000fe20003fa4070 */
[----:B------:R-:W-:Y:S01]  /*0c30*/  IMAD.SHL.U32 R7, R26, 0x200000, RZ ;  /* 0x002000001a077824 */ /* 0x000fe200078e00ff */
[----:B------:R-:W-:-:S02]  /*0c40*/  ISETP.GT.U32.AND P2, PT, R13, R2, PT ;  /* 0x000000020d00720c */ /* 0x000fc40003f44070 */
[----:B------:R-:W-:Y:S01]  /*0c50*/  ISETP.GE.AND P0, PT, R47, RZ, PT ;  /* 0x000000ff2f00720c */ /* 0x000fe20003f06270 */
[--C-:B------:R-:W-:Y:S01]  /*0c60*/  @!P6 IMAD.IADD R3, R3, 0x1, -R12.reuse ;  /* 0x000000010303e824 */ /* 0x100fe200078e0a0c */
[----:B------:R-:W-:Y:S01]  /*0c70*/  LOP3.LUT R10, R10, 0x8, RZ, 0xc0, !PT ;  /* 0x000000080a0a7812 */ /* 0x000fe200078ec0ff */
[--C-:B------:R-:W-:Y:S01]  /*0c80*/  @!P3 IMAD.IADD R4, R4, 0x1, -R12.reuse ;  /* 0x000000010404b824 */ /* 0x100fe200078e0a0c */
[----:B------:R-:W-:Y:S01]  /*0c90*/  LOP3.LUT R7, R7, 0x600000, RZ, 0xc0, !PT ;  /* 0x0060000007077812 */ /* 0x000fe200078ec0ff */
[----:B------:R-:W-:Y:S01]  /*0ca0*/  BAR.SYNC.DEFER_BLOCKING 0x0 ;  /* 0x0000000000007b1d */ /* 0x000fe20000010000 */
[----:B------:R-:W-:Y:S01]  /*0cb0*/  ISETP.GT.U32.AND P6, PT, R12, R3, PT ;  /* 0x000000030c00720c */ /* 0x000fe20003fc4070 */
[--C-:B------:R-:W-:Y:S01]  /*0cc0*/  @!P4 IMAD.IADD R5, R5, 0x1, -R12.reuse ;  /* 0x000000010505c824 */ /* 0x100fe200078e0a0c */
[----:B------:R-:W-:Y:S01]  /*0cd0*/  R2UR UR10, R10 ;  /* 0x000000000a0a72ca */ /* 0x000fe200000e0000 */
[----:B------:R-:W-:Y:S01]  /*0ce0*/  @!P5 IMAD.IADD R6, R6, 0x1, -R12 ;  /* 0x000000010606d824 */ /* 0x000fe200078e0a0c */
[----:B------:R-:W-:Y:S01]  /*0cf0*/  ISETP.GT.U32.AND P5, PT, R12, R4, PT ;  /* 0x000000040c00720c */ /* 0x000fe20003fa4070 */
[----:B------:R-:W-:Y:S01]  /*0d00*/  @!P2 IMAD.IADD R2, R2, 0x1, -R13 ;  /* 0x000000010202a824 */ /* 0x000fe200078e0a0d */
[----:B------:R-:W-:-:S02]  /*0d10*/  ISETP.GT.U32.AND P3, PT, R12, R5, PT ;  /* 0x000000050c00720c */ /* 0x000fc40003f64070 */
[----:B------:R-:W-:Y:S01]  /*0d20*/  ISETP.GT.U32.AND P2, PT, R12, R6, PT ;  /* 0x000000060c00720c */ /* 0x000fe20003f44070 */
[----:B------:R-:W-:Y:S01]  /*0d30*/  IMAD.MOV.U32 R10, RZ, RZ, R2 ;  /* 0x000000ffff0a7224 */ /* 0x000fe200078e0002 */
[----:B------:R-:W-:Y:S02]  /*0d40*/  ISETP.NE.AND P4, PT, R8, RZ, PT ;  /* 0x000000ff0800720c */ /* 0x000fe40003f85270 */
[----:B------:R-:W-:Y:S01]  /*0d50*/  R2UR UR5, R7 ;  /* 0x00000000070572ca */ /* 0x000fe200000e0000 */
[----:B------:R-:W-:Y:S01]  /*0d60*/  @!P0 IMAD.MOV R10, RZ, RZ, -R10 ;  /* 0x000000ffff0a8224 */ /* 0x000fe200078e0a0a */
[----:B------:R-:W-:Y:S01]  /*0d70*/  ISETP.GE.AND P0, PT, R48, RZ, PT ;  /* 0x000000ff3000720c */ /* 0x000fe20003f06270 */
[--C-:B------:R-:W-:Y:S01]  /*0d80*/  @!P6 IMAD.IADD R3, R3, 0x1, -R12.reuse ;  /* 0x000000010303e824 */ /* 0x100fe200078e0a0c */
[----:B------:R-:W-:Y:S01]  /*0d90*/  ISETP.GE.AND P6, PT, R50, RZ, PT ;  /* 0x000000ff3200720c */ /* 0x000fe20003fc6270 */
[--C-:B------:R-:W-:Y:S01]  /*0da0*/  @!P5 IMAD.IADD R4, R4, 0x1, -R12.reuse ;  /* 0x000000010404d824 */ /* 0x100fe200078e0a0c */
[----:B------:R-:W-:Y:S01]  /*0db0*/  ISETP.GE.AND P5, PT, R51, RZ, PT ;  /* 0x000000ff3300720c */ /* 0x000fe20003fa6270 */
[--C-:B------:R-:W-:Y:S01]  /*0dc0*/  @!P3 IMAD.IADD R5, R5, 0x1, -R12.reuse ;  /* 0x000000010505b824 */ /* 0x100fe200078e0a0c */
[----:B------:R-:W-:Y:S01]  /*0dd0*/  ISETP.GE.AND P3, PT, R52, RZ, PT ;  /* 0x000000ff3400720c */ /* 0x000fe20003f66270 */
[----:B------:R-:W-:Y:S01]  /*0de0*/  @!P2 IMAD.IADD R6, R6, 0x1, -R12 ;  /* 0x000000010606a824 */ /* 0x000fe200078e0a0c */
[----:B------:R-:W-:-:S02]  /*0df0*/  ISETP.NE.AND P2, PT, R9, RZ, PT ;  /* 0x000000ff0900720c */ /* 0x000fc40003f45270 */
[----:B------:R-:W-:Y:S02]  /*0e00*/  @!P4 LOP3.LUT R10, RZ, R8, RZ, 0x33, !PT ;  /* 0x00000008ff0ac212 */ /* 0x000fe400078e33ff */
[----:B--2---:R-:W-:Y:S01]  /*0e10*/  R2UR UR8, R11 ;  /* 0x000000000b0872ca */ /* 0x004fe200000e0000 */
[----:B------:R-:W-:Y:S01]  /*0e20*/  @!P0 IMAD.MOV R3, RZ, RZ, -R3 ;  /* 0x000000ffff038224 */ /* 0x000fe200078e0a03 */
[----:B------:R-:W-:Y:S01]  /*0e30*/  LOP3.LUT R2, RZ, R9, RZ, 0x33, !PT ;  /* 0x00000009ff027212 */ /* 0x000fe200078e33ff */
[----:B------:R-:W-:Y:S02]  /*0e40*/  @!P6 IMAD.MOV R4, RZ, RZ, -R4 ;  /* 0x000000ffff04e224 */ /* 0x000fe400078e0a04 */
[----:B------:R-:W-:Y:S01]  /*0e50*/  @!P5 IMAD.MOV R5, RZ, RZ, -R5 ;  /* 0x000000ffff05d224 */ /* 0x000fe200078e0a05 */
[C---:B------:R-:W-:Y:S01]  /*0e60*/  SEL R30, R2.reuse, R3, !P2 ;  /* 0x00000003021e7207 */ /* 0x040fe20005000000 */
[----:B------:R-:W-:Y:S01]  /*0e70*/  @!P3 IMAD.MOV R6, RZ, RZ, -R6 ;  /* 0x000000ffff06b224 */ /* 0x000fe200078e0a06 */
[----:B------:R-:W-:-:S02]  /*0e80*/  SEL R36, R2, R4, !P2 ;  /* 0x0000000402247207 */ /* 0x000fc40005000000 */
[C---:B------:R-:W-:Y:S02]  /*0e90*/  SEL R38, R2.reuse, R5, !P2 ;  /* 0x0000000502267207 */ /* 0x040fe40005000000 */
[----:B------:R-:W-:Y:S01]  /*0ea0*/  SEL R6, R2, R6, !P2 ;  /* 0x0000000602067207 */ /* 0x000fe20005000000 */
[----:B-1----:R-:W-:Y:S01]  /*0eb0*/  IMAD R2, R10, R33, RZ ;  /* 0x000000210a027224 */ /* 0x002fe200078e02ff */
[----:B------:R-:W-:Y:S01]  /*0ec0*/  UIADD3 UR10, UPT, UPT, UR10, UR5, UR8 ;  /* 0x000000050a0a7290 */ /* 0x000fe2000fffe008 */
[----:B------:R-:W-:Y:S01]  /*0ed0*/  VIADD R33, R32, 0x3f ;  /* 0x0000003f20217836 */ /* 0x000fe20000000000 */
[----:B------:R-:W-:Y:S02]  /*0ee0*/  LOP3.LUT P2, RZ, R0, 0xff, RZ, 0xc0, !PT ;  /* 0x000000ff00ff7812 */ /* 0x000fe4000784c0ff */
[----:B------:R-:W-:Y:S02]  /*0ef0*/  PRMT R3, RZ, 0x7610, R3 ;  /* 0x00007610ff037816 */ /* 0x000fe40000000003 */
[----:B------:R-:W-:-:S04]  /*0f00*/  ISETP.GT.AND P0, PT, R33, 0x3f, PT ;  /* 0x0000003f2100780c */ /* 0x000fc80003f04270 */
[----:B------:R-:W-:Y:S01]  /*0f10*/  ISETP.LT.AND P3, PT, R53, R32, P0 ;  /* 0x000000203500720c */ /* 0x000fe20000761270 */
[----:B----4-:R-:W-:-:S12]  /*0f20*/  @P1 BRA `(.L_x_5) ;  /* 0x0000000000181947 */ /* 0x010fd80003800000 */
[----:B------:R-:W-:Y:S01]  /*0f30*/  ELECT P4, URZ, PT ;  /* 0x0000000000ff782f */ /* 0x000fe20003880000 */
[----:B------:R-:W-:Y:S01]  /*0f40*/  IMAD.MOV.U32 R4, RZ, RZ, 0x1 ;  /* 0x00000001ff047424 */ /* 0x000fe200078e00ff */
[----:B------:R-:W-:Y:S01]  /*0f50*/  UMOV UR5, 0x40 ;  /* 0x0000004000057882 */ /* 0x000fe20000000000 */
[----:B------:R-:W-:Y:S01]  /*0f60*/  UVIRTCOUNT.DEALLOC.SMPOOL 0x80 ;  /* 0x000000800000784c */ /* 0x000fe20000000000 */
[----:B------:R-:W-:-:S09]  /*0f70*/  ULEA UR5, UR4, UR5, 0x18 ;  /* 0x0000000504057291 */ /* 0x000fd2000f8ec0ff */
[----:B------:R1:W-:Y:S03]  /*0f80*/  @P4 STS.U8 [UR5], R4 ;  /* 0x00000004ff004988 */ /* 0x0003e60008000005 */
.L_x_5:
[----:B------:R-:W-:Y:S01]  /*0f90*/  STTM.16dp32bit_t0_t15.x4 tmem[UR10], RZ ;  /* 0x000000ff000079ed */ /* 0x000fe2000890000a */
[----:B------:R-:W-:Y:S01]  /*0fa0*/  STTM.16dp32bit_t16_t31.x4 tmem[UR10+0x4], RZ ;  /* 0x000004ff000079ed */ /* 0x000fe2000892000a */
[----:B------:R-:W2:Y:S02]  /*0fb0*/  FENCE.VIEW.ASYNC.T ;  /* 0x00000000000073c6 */ /* 0x000ea40000000200 */
[----:B--2---:R-:W-:Y:S01]  /*0fc0*/  VOTEU.ALL UP0, P2 ;  /* 0x0000000000ff7886 */ /* 0x004fe20001000000 */
[----:B------:R-:W-:Y:S01]  /*0fd0*/  VOTEU.ALL UP1, P2 ;  /* 0x0000000000ff7886 */ /* 0x000fe20001020000 */
[----:B------:R-:W-:Y:S01]  /*0fe0*/  IMAD R5, R34, 0x4, R41 ;  /* 0x0000000422057824 */ /* 0x000fe200078e0229 */
[----:B------:R-:W-:Y:S01]  /*0ff0*/  ISETP.LT.AND P5, PT, R55, R32, P0 ;  /* 0x000000203700720c */ /* 0x000fe200007a1270 */
[----:B------:R-:W-:Y:S01]  /*1000*/  IMAD.SHL.U32 R24, R2, 0x2, RZ ;  /* 0x0000000202187824 */ /* 0x000fe200078e00ff */
[----:B------:R-:W-:-:S04]  /*1010*/  @!UP0 UIADD3 UR4, UPT, UPT, -UR6, 0x100000, URZ ;  /* 0x0010000006048890 */ /* 0x000fc8000fffe1ff */
[----:B------:R-:W-:Y:S02]  /*1020*/  @!UP0 USHF.L.U32 UR5, UR4, 0xb, URZ ;  /* 0x0000000b04058899 */ /* 0x000fe400080006ff */
[----:B------:R-:W-:Y:S01]  /*1030*/  @!UP0 USHF.L.U32 UR4, UR4, 0x1, URZ ;  /* 0x0000000104048899 */ /* 0x000fe200080006ff */
[----:B------:R-:W-:Y:S01]  /*1040*/  BAR.SYNC.DEFER_BLOCKING 0x0 ;  /* 0x0000000000007b1d */ /* 0x000fe20000010000 */
[----:B------:R-:W-:Y:S01]  /*1050*/  IMAD R23, R34, 0x4, R5 ;  /* 0x0000000422177824 */ /* 0x000fe200078e0205 */
[----:B------:R-:W-:Y:S02]  /*1060*/  ISETP.LT.AND P4, PT, R57, R32, P0 ;  /* 0x000000203900720c */ /* 0x000fe40000781270 */
[----:B-1----:R-:W-:Y:S01]  /*1070*/  IADD3 R4, P6, PT, R24, UR12, RZ ;  /* 0x0000000c18047c10 */ /* 0x002fe2000ffde0ff */
[----:B------:R-:W-:-:S03]  /*1080*/  IMAD R7, R34, 0x4, R23 ;  /* 0x0000000422077824 */ /* 0x000fc600078e0217 */
[----:B------:R-:W-:Y:S01]  /*1090*/  LEA.HI.X.SX32 R28, R2, UR13, 0x1, P6 ;  /* 0x0000000d021c7c11 */ /* 0x000fe2000b0f0eff */
[----:B------:R-:W-:Y:S01]  /*10a0*/  IMAD R43, R34, 0x4, R7 ;  /* 0x00000004222b7824 */ /* 0x000fe200078e0207 */
[----:B------:R-:W-:-:S04]  /*10b0*/  LEA R8, P6, R5, R4, 0x1 ;  /* 0x0000000405087211 */ /* 0x000fc800078c08ff */
[----:B------:R-:W-:Y:S01]  /*10c0*/  LEA.HI.X.SX32 R9, R5, R28, 0x1, P6 ;  /* 0x0000001c05097211 */ /* 0x000fe200030f0eff */
[C---:B------:R-:W-:Y:S01]  /*10d0*/  IMAD R5, R34.reuse, 0x4, R43 ;  /* 0x0000000422057824 */ /* 0x040fe200078e022b */
[C---:B------:R-:W-:Y:S01]  /*10e0*/  LEA R10, P6, R7.reuse, R4, 0x1 ;  /* 0x00000004070a7211 */ /* 0x040fe200078c08ff */
[----:B------:R-:W1:Y:S02]  /*10f0*/  FENCE.VIEW.ASYNC.S ;  /* 0x00000000000073c6 */ /* 0x000e640000000000 */
[----:B-1----:R1:W2:Y:S02]  /*1100*/  @!UP1 SYNCS.EXCH.64 URZ, [UR11], UR4 ;  /* 0x000000040bff95b2 */ /* 0x0022a40008000100 */
[----:B--2---:R-:W-:Y:S01]  /*1110*/  BAR.SYNC.DEFER_BLOCKING 0x0 ;  /* 0x0000000000007b1d */ /* 0x004fe20000010000 */
[----:B------:R-:W-:Y:S01]  /*1120*/  IMAD R25, R34, 0x4, R5 ;  /* 0x0000000422197824 */ /* 0x000fe200078e0205 */
[----:B------:R-:W-:Y:S02]  /*1130*/  LEA.HI.X.SX32 R11, R7, R28, 0x1, P6 ;  /* 0x0000001c070b7211 */ /* 0x000fe400030f0eff */
[----:B------:R-:W-:-:S02]  /*1140*/  PRMT R7, RZ, 0x7610, R7 ;  /* 0x00007610ff077816 */ /* 0x000fc40000000007 */
[----:B------:R-:W-:Y:S02]  /*1150*/  PRMT R27, RZ, 0x7610, R27 ;  /* 0x00007610ff1b7816 */ /* 0x000fe4000000001b */
[C---:B------:R-:W-:Y:S02]  /*1160*/  LOP3.LUT R59, R49.reuse, 0x28, RZ, 0xfc, !PT ;  /* 0x00000028313b7812 */ /* 0x040fe400078efcff */
[----:B------:R-:W-:Y:S01]  /*1170*/  LOP3.LUT R63, R49, 0x38, RZ, 0xfc, !PT ;  /* 0x00000038313f7812 */ /* 0x000fe200078efcff */
[----:B-1----:R-:W1:Y:S01]  /*1180*/  LDCU UR4, c[0x0][0x3b0] ;  /* 0x00007600ff0477ac */ /* 0x002e620008000800 */
[----:B------:R2:W3:Y:S01]  /*1190*/  @P3 LDG.E.U16 R3, desc[UR20][R8.64] ;  /* 0x0000001408033981 */ /* 0x0004e2000c1e1500 */
[----:B------:R-:W-:-:S03]  /*11a0*/  LEA R12, P3, R5, R4, 0x1 ;  /* 0x00000004050c7211 */ /* 0x000fc600078608ff */
[----:B------:R-:W4:Y:S01]  /*11b0*/  @P5 LDG.E.U16 R7, desc[UR20][R10.64] ;  /* 0x000000140a075981 */ /* 0x000f22000c1e1500 */
[----:B------:R-:W-:Y:S01]  /*11c0*/  LEA.HI.X.SX32 R13, R5, R28, 0x1, P3 ;  /* 0x0000001c050d7211 */ /* 0x000fe200018f0eff */
[----:B------:R-:W-:-:S04]  /*11d0*/  IMAD R5, R34, 0x4, R25 ;  /* 0x0000000422057824 */ /* 0x000fc800078e0219 */
[C---:B------:R-:W-:Y:S01]  /*11e0*/  IMAD R37, R34.reuse, 0x4, R5 ;  /* 0x0000000422257824 */ /* 0x040fe200078e0205 */
[C---:B------:R-:W-:Y:S01]  /*11f0*/  LEA R14, P6, R5.reuse, R4, 0x1 ;  /* 0x00000004050e7211 */ /* 0x040fe200078c08ff */
[----:B------:R5:W4:Y:S02]  /*1200*/  @P4 LDG.E.U16 R27, desc[UR20][R12.64] ;  /* 0x000000140c1b4981 */ /* 0x000b24000c1e1500 */
[----:B--2---:R-:W-:Y:S01]  /*1210*/  IMAD R9, R34, 0x4, R37 ;  /* 0x0000000422097824 */ /* 0x004fe200078e0225 */
[----:B------:R-:W-:-:S03]  /*1220*/  LEA.HI.X.SX32 R15, R5, R28, 0x1, P6 ;  /* 0x0000001c050f7211 */ /* 0x000fc600030f0eff */
[C---:B------:R-:W-:Y:S01]  /*1230*/  IMAD R45, R34.reuse, 0x4, R9 ;  /* 0x00000004222d7824 */ /* 0x040fe200078e0209 */
[----:B------:R-:W-:Y:S02]  /*1240*/  ISETP.LT.AND P5, PT, R59, R32, P0 ;  /* 0x000000203b00720c */ /* 0x000fe400007a1270 */
[----:B------:R-:W-:Y:S01]  /*1250*/  LOP3.LUT R61, R49, 0x30, RZ, 0xfc, !PT ;  /* 0x00000030313d7812 */ /* 0x000fe200078efcff */
[----:B------:R-:W-:Y:S01]  /*1260*/  IMAD R77, R34, 0x4, R45 ;  /* 0x00000004224d7824 */ /* 0x000fe200078e022d */
[----:B-----5:R-:W-:Y:S02]  /*1270*/  LEA R12, P6, R9, R4, 0x1 ;  /* 0x00000004090c7211 */ /* 0x020fe400078c08ff */
[----:B------:R-:W-:Y:S02]  /*1280*/  ISETP.LT.AND P3, PT, R63, R32, P0 ;  /* 0x000000203f00720c */ /* 0x000fe40000761270 */
[----:B------:R-:W-:Y:S02]  /*1290*/  LEA.HI.X.SX32 R13, R9, R28, 0x1, P6 ;  /* 0x0000001c090d7211 */ /* 0x000fe400030f0eff */
[----:B------:R-:W-:-:S02]  /*12a0*/  ISETP.LT.AND P4, PT, R61, R32, P0 ;  /* 0x000000203d00720c */ /* 0x000fc40000781270 */
[C---:B------:R-:W-:Y:S02]  /*12b0*/  LEA R16, P6, R77.reuse, R4, 0x1 ;  /* 0x000000044d107211 */ /* 0x040fe400078c08ff */
[----:B------:R-:W-:Y:S02]  /*12c0*/  PRMT R83, RZ, 0x7610, R83 ;  /* 0x00007610ff537816 */ /* 0x000fe40000000053 */
[----:B------:R-:W-:Y:S02]  /*12d0*/  PRMT R29, RZ, 0x7610, R29 ;  /* 0x00007610ff1d7816 */ /* 0x000fe4000000001d */
[----:B------:R-:W-:Y:S02]  /*12e0*/  LEA.HI.X.SX32 R17, R77, R28, 0x1, P6 ;  /* 0x0000001c4d117211 */ /* 0x000fe400030f0eff */
[----:B------:R-:W-:Y:S01]  /*12f0*/  LEA R8, P6, R23, R4, 0x1 ;  /* 0x0000000417087211 */ /* 0x000fe200078c08ff */
[----:B------:R-:W2:Y:S01]  /*1300*/  @P5 LDG.E.U16 R83, desc[UR20][R14.64] ;  /* 0x000000140e535981 */ /* 0x000ea2000c1e1500 */
[----:B------:R-:W-:-:S02]  /*1310*/  LOP3.LUT R65, R49, 0x14, RZ, 0xfc, !PT ;  /* 0x0000001431417812 */ /* 0x000fc400078efcff */
[----:B------:R-:W-:Y:S01]  /*1320*/  LOP3.LUT R69, R49, 0x24, RZ, 0xfc, !PT ;  /* 0x0000002431457812 */ /* 0x000fe200078efcff */
[----:B------:R-:W5:Y:S01]  /*1330*/  @P3 LDG.E.U16 R29, desc[UR20][R16.64] ;  /* 0x00000014101d3981 */ /* 0x000f62000c1e1500 */
[----:B------:R-:W-:Y:S02]  /*1340*/  PRMT R31, RZ, 0x7610, R31 ;  /* 0x00007610ff1f7816 */ /* 0x000fe4000000001f */
[----:B------:R-:W-:Y:S02]  /*1350*/  LEA R10, P5, R43, R4, 0x1 ;  /* 0x000000042b0a7211 */ /* 0x000fe400078a08ff */
[----:B------:R-:W-:Y:S02]  /*1360*/  LEA.HI.X.SX32 R9, R23, R28, 0x1, P6 ;  /* 0x0000001c17097211 */ /* 0x000fe400030f0eff */
[-C--:B------:R-:W-:Y:S01]  /*1370*/  ISETP.LT.AND P3, PT, R65, R32.reuse, P0 ;  /* 0x000000204100720c */ /* 0x080fe20000761270 */
[----:B------:R0:W5:Y:S01]  /*1380*/  @P4 LDG.E.U16 R31, desc[UR20][R12.64] ;  /* 0x000000140c1f4981 */ /* 0x000162000c1e1500 */
[----:B------:R-:W-:-:S02]  /*1390*/  ISETP.LT.AND P6, PT, R69, R32, P0 ;  /* 0x000000204500720c */ /* 0x000fc400007c1270 */
[----:B------:R-:W-:Y:S02]  /*13a0*/  LOP3.LUT R67, R49, 0x1c, RZ, 0xfc, !PT ;  /* 0x0000001c31437812 */ /* 0x000fe400078efcff */
[----:B------:R-:W-:Y:S02]  /*13b0*/  LEA.HI.X.SX32 R11, R43, R28, 0x1, P5 ;  /* 0x0000001c2b0b7211 */ /* 0x000fe400028f0eff */
[----:B------:R-:W-:Y:S02]  /*13c0*/  ISETP.LT.AND P4, PT, R67, R32, P0 ;  /* 0x000000204300720c */ /* 0x000fe40000781270 */
[----:B0-----:R-:W-:Y:S02]  /*13d0*/  LEA R12, P5, R25, R4, 0x1 ;  /* 0x00000004190c7211 */ /* 0x001fe400078a08ff */
[----:B------:R-:W-:Y:S02]  /*13e0*/  PRMT R58, RZ, 0x7610, R58 ;  /* 0x00007610ff3a7816 */ /* 0x000fe4000000003a */
[----:B------:R-:W-:-:S02]  /*13f0*/  PRMT R54, RZ, 0x7610, R54 ;  /* 0x00007610ff367816 */ /* 0x000fc40000000036 */
[----:B------:R-:W-:Y:S02]  /*1400*/  LEA.HI.X.SX32 R13, R25, R28, 0x1, P5 ;  /* 0x0000001c190d7211 */ /* 0x000fe400028f0eff */
[----:B------:R-:W-:Y:S01]  /*1410*/  LOP3.LUT R71, R49, 0x2c, RZ, 0xfc, !PT ;  /* 0x0000002c31477812 */ /* 0x000fe200078efcff */
[----:B------:R0:W5:Y:S01]  /*1420*/  @P3 LDG.E.U16 R58, desc[UR20][R8.64] ;  /* 0x00000014083a3981 */ /* 0x000162000c1e1500 */
[----:B------:R-:W-:Y:S02]  /*1430*/  PRMT R56, RZ, 0x7610, R56 ;  /* 0x00007610ff387816 */ /* 0x000fe40000000038 */
[----:B------:R-:W-:Y:S01]  /*1440*/  ISETP.LT.AND P3, PT, R71, R32, P0 ;  /* 0x000000204700720c */ /* 0x000fe20000761270 */
[----:B------:R-:W5:Y:S01]  /*1450*/  @P6 LDG.E.U16 R54, desc[UR20][R12.64] ;  /* 0x000000140c366981 */ /* 0x000f62000c1e1500 */
[-C--:B------:R-:W-:Y:S02]  /*1460*/  LEA R20, P6, R21, R4.reuse, 0x1 ;  /* 0x0000000415147211 */ /* 0x080fe400078c08ff */
[----:B------:R-:W-:Y:S01]  /*1470*/  LEA R14, P5, R37, R4, 0x1 ;  /* 0x00000004250e7211 */ /* 0x000fe200078a08ff */
[----:B------:R1:W5:Y:S01]  /*1480*/  @P4 LDG.E.U16 R56, desc[UR20][R10.64] ;  /* 0x000000140a384981 */ /* 0x000362000c1e1500 */
[----:B------:R-:W-:-:S02]  /*1490*/  LEA.HI.X.SX32 R21, R21, R28, 0x1, P6 ;  /* 0x0000001c15157211 */ /* 0x000fc400030f0eff */
[-C--:B------:R-:W-:Y:S02]  /*14a0*/  LEA R22, P4, R19, R4.reuse, 0x1 ;  /* 0x0000000413167211 */ /* 0x080fe400078808ff */
[----:B0-----:R-:W-:Y:S02]  /*14b0*/  LEA R8, P6, R45, R4, 0x1 ;  /* 0x000000042d087211 */ /* 0x001fe400078c08ff */
[----:B------:R-:W-:Y:S02]  /*14c0*/  LEA.HI.X.SX32 R15, R37, R28, 0x1, P5 ;  /* 0x0000001c250f7211 */ /* 0x000fe400028f0eff */
[----:B------:R-:W-:Y:S02]  /*14d0*/  LEA R18, P5, R39, R4, 0x1 ;  /* 0x0000000427127211 */ /* 0x000fe400078a08ff */
[----:B------:R-:W-:Y:S02]  /*14e0*/  LOP3.LUT R75, R49, 0x3c, RZ, 0xfc, !PT ;  /* 0x0000003c314b7812 */ /* 0x000fe400078efcff */
[----:B------:R-:W-:Y:S01]  /*14f0*/  PRMT R64, RZ, 0x7610, R64 ;  /* 0x00007610ff407816 */ /* 0x000fe20000000040 */
[----:B------:R-:W-:Y:S01]  /*1500*/  IMAD R77, R34, 0x4, R77 ;  /* 0x00000004224d7824 */ /* 0x000fe200078e024d */
[----:B------:R-:W-:-:S02]  /*1510*/  LEA.HI.X.SX32 R23, R19, R28, 0x1, P4 ;  /* 0x0000001c13177211 */ /* 0x000fc400020f0eff */
[----:B------:R-:W-:Y:S02]  /*1520*/  LEA.HI.X.SX32 R9, R45, R28, 0x1, P6 ;  /* 0x0000001c2d097211 */ /* 0x000fe400030f0eff */
[----:B------:R-:W-:Y:S01]  /*1530*/  LEA R16, P6, R41, R4, 0x1 ;  /* 0x0000000429107211 */ /* 0x000fe200078c08ff */
[----:B------:R-:W5:Y:S01]  /*1540*/  @P3 LDG.E.U16 R64, desc[UR20][R14.64] ;  /* 0x000000140e403981 */ /* 0x000f62000c1e1500 */
[----:B------:R-:W-:Y:S02]  /*1550*/  LEA.HI.X.SX32 R19, R39, R28, 0x1, P5 ;  /* 0x0000001c27137211 */ /* 0x000fe400028f0eff */
[----:B------:R-:W-:Y:S02]  /*1560*/  ISETP.LT.AND P5, PT, R75, R32, P0 ;  /* 0x000000204b00720c */ /* 0x000fe400007a1270 */
[----:B------:R-:W-:Y:S02]  /*1570*/  LEA.HI.X.SX32 R17, R41, R28, 0x1, P6 ;  /* 0x0000001c29117211 */ /* 0x000fe400030f0eff */
[----:B------:R-:W-:-:S02]  /*1580*/  ISETP.LT.AND P3, PT, R49, R32, P0 ;  /* 0x000000203100720c */ /* 0x000fc40000761270 */
[----:B-1----:R-:W-:Y:S02]  /*1590*/  LEA R10, P6, R77, R4, 0x1 ;  /* 0x000000044d0a7211 */ /* 0x002fe400078c08ff */
[----:B------:R-:W-:Y:S02]  /*15a0*/  LOP3.LUT R73, R49, 0x34, RZ, 0xfc, !PT ;  /* 0x0000003431497812 */ /* 0x000fe400078efcff */
[----:B------:R-:W-:Y:S02]  /*15b0*/  PRMT R68, RZ, 0x7610, R68 ;  /* 0x00007610ff447816 */ /* 0x000fe40000000044 */
[----:B------:R-:W-:Y:S02]  /*15c0*/  LEA.HI.X.SX32 R11, R77, R28, 0x1, P6 ;  /* 0x0000001c4d0b7211 */ /* 0x000fe400030f0eff */
[----:B------:R-:W-:Y:S02]  /*15d0*/  ISETP.LT.AND P4, PT, R73, R32, P0 ;  /* 0x000000204900720c */ /* 0x000fe40000781270 */
[----:B------:R-:W-:Y:S01]  /*15e0*/  PRMT R91, RZ, 0x7610, R91 ;  /* 0x00007610ff5b7816 */ /* 0x000fe2000000005b */
[----:B------:R-:W-:Y:S01]  /*15f0*/  IMAD R4, R46, R35, RZ ;  /* 0x000000232e047224 */ /* 0x000fe200078e02ff */
[----:B------:R-:W-:Y:S01]  /*1600*/  LOP3.LUT R77, R49, 0x8, RZ, 0xfc, !PT ;  /* 0x00000008314d7812 */ /* 0x000fe200078efcff */
[----:B------:R0:W5:Y:S01]  /*1610*/  @P5 LDG.E.U16 R68, desc[UR20][R10.64] ;  /* 0x000000140a445981 */ /* 0x000162000c1e1500 */
[----:B------:R-:W-:-:S02]  /*1620*/  PRMT R66, RZ, 0x7610, R66 ;  /* 0x00007610ff427816 */ /* 0x000fc40000000042 */
[----:B------:R-:W-:Y:S01]  /*1630*/  ISETP.LT.AND P5, PT, R77, R32, P0 ;  /* 0x000000204d00720c */ /* 0x000fe200007a1270 */
[----:B------:R-:W5:Y:S01]  /*1640*/  @P3 LDG.E.U16 R91, desc[UR20][R22.64] ;  /* 0x00000014165b3981 */ /* 0x000f62000c1e1500 */
[----:B------:R-:W-:Y:S02]  /*1650*/  PRMT R89, RZ, 0x7610, R89 ;  /* 0x00007610ff597816 */ /* 0x000fe40000000059 */
[C---:B------:R-:W-:Y:S01]  /*1660*/  LOP3.LUT R79, R49.reuse, 0x4, RZ, 0xfc, !PT ;  /* 0x00000004314f7812 */ /* 0x040fe200078efcff */
[----:B------:R1:W5:Y:S01]  /*1670*/  @P4 LDG.E.U16 R66, desc[UR20][R8.64] ;  /* 0x0000001408424981 */ /* 0x000362000c1e1500 */
[C---:B0-----:R-:W-:Y:S02]  /*1680*/  LEA R11, P3, R4.reuse, UR14, 0x1 ;  /* 0x0000000e040b7c11 */ /* 0x041fe4000f8608ff */
[----:B------:R-:W-:Y:S02]  /*1690*/  LOP3.LUT R81, R49, 0xc, RZ, 0xfc, !PT ;  /* 0x0000000c31517812 */ /* 0x000fe400078efcff */
[----:B------:R-:W-:Y:S01]  /*16a0*/  LEA.HI.X.SX32 R39, R4, UR15, 0x1, P3 ;  /* 0x0000000f04277c11 */ /* 0x000fe200098f0eff */
[----:B------:R-:W-:-:S02]  /*16b0*/  IMAD R4, R30, UR4, RZ ;  /* 0x000000041e047c24 */ /* 0x000fc4000f8e02ff */
[----:B------:R-:W5:Y:S01]  /*16c0*/  @P5 LDG.E.U16 R89, desc[UR20][R20.64] ;  /* 0x0000001414595981 */ /* 0x000f62000c1e1500 */
[----:B-1----:R-:W-:Y:S01]  /*16d0*/  IMAD R8, R36, UR4, RZ ;  /* 0x0000000424087c24 */ /* 0x002fe2000f8e02ff */
[-C--:B------:R-:W-:Y:S01]  /*16e0*/  ISETP.LT.AND P3, PT, R79, R32.reuse, P0 ;  /* 0x000000204f00720c */ /* 0x080fe20000761270 */
[----:B------:R-:W-:Y:S01]  /*16f0*/  IMAD R9, R38, UR4, RZ ;  /* 0x0000000426097c24 */ /* 0x000fe2000f8e02ff */
[-C--:B------:R-:W-:Y:S01]  /*1700*/  ISETP.LT.AND P4, PT, R81, R32.reuse, P0 ;  /* 0x000000205100720c */ /* 0x080fe20000781270 */
[----:B------:R-:W-:Y:S01]  /*1710*/  IMAD R6, R6, UR4, RZ ;  /* 0x0000000406067c24 */ /* 0x000fe2000f8e02ff */
[-C--:B------:R-:W-:Y:S02]  /*1720*/  LEA R14, P6, R4, R11.reuse, 0x1 ;  /* 0x0000000b040e7211 */ /* 0x080fe400078c08ff */
[----:B------:R-:W-:Y:S02]  /*1730*/  ISETP.LT.AND P0, PT, R46, R32, P0 ;  /* 0x000000202e00720c */ /* 0x000fe40000701270 */
[----:B------:R-:W-:-:S02]  /*1740*/  LEA R12, P5, R8, R11, 0x1 ;  /* 0x0000000b080c7211 */ /* 0x000fc400078a08ff */
[----:B------:R-:W-:Y:S02]  /*1750*/  LEA.HI.X.SX32 R15, R4, R39, 0x1, P6 ;  /* 0x00000027040f7211 */ /* 0x000fe400030f0eff */
[----:B------:R-:W-:Y:S02]  /*1760*/  LEA R10, P6, R9, R11, 0x1 ;  /* 0x0000000b090a7211 */ /* 0x000fe400078c08ff */
[----:B------:R-:W-:Y:S02]  /*1770*/  LEA.HI.X.SX32 R13, R8, R39, 0x1, P5 ;  /* 0x00000027080d7211 */ /* 0x000fe400028f0eff */
[----:B------:R-:W-:Y:S02]  /*1780*/  LEA R8, P5, R6, R11, 0x1 ;  /* 0x0000000b06087211 */ /* 0x000fe400078a08ff */
[----:B------:R-:W-:Y:S02]  /*1790*/  PRMT R72, RZ, 0x7610, R72 ;  /* 0x00007610ff487816 */ /* 0x000fe40000000048 */
[----:B------:R-:W-:-:S02]  /*17a0*/  PRMT R70, RZ, 0x7610, R70 ;  /* 0x00007610ff467816 */ /* 0x000fc40000000046 */
[----:B------:R-:W-:Y:S02]  /*17b0*/  PRMT R87, RZ, 0x7610, R87 ;  /* 0x00007610ff577816 */ /* 0x000fe40000000057 */
[----:B------:R-:W-:Y:S01]  /*17c0*/  PRMT R85, RZ, 0x7610, R85 ;  /* 0x00007610ff557816 */ /* 0x000fe20000000055 */
[----:B------:R-:W5:Y:S01]  /*17d0*/  @P3 LDG.E.U16 R72, desc[UR20][R18.64] ;  /* 0x0000001412483981 */ /* 0x000f62000c1e1500 */
[----:B------:R-:W-:Y:S02]  /*17e0*/  PRMT R74, RZ, 0x7610, R74 ;  /* 0x00007610ff4a7816 */ /* 0x000fe4000000004a */
[-C--:B------:R-:W-:Y:S01]  /*17f0*/  LEA.HI.X.SX32 R11, R9, R39.reuse, 0x1, P6 ;  /* 0x00000027090b7211 */ /* 0x080fe200030f0eff */
[----:B------:R-:W5:Y:S01]  /*1800*/  @P4 LDG.E.U16 R70, desc[UR20][R16.64] ;  /* 0x0000001410464981 */ /* 0x000f62000c1e1500 */
[----:B------:R-:W-:Y:S02]  /*1810*/  PRMT R76, RZ, 0x7610, R76 ;  /* 0x00007610ff4c7816 */ /* 0x000fe4000000004c */
[----:B------:R-:W-:Y:S01]  /*1820*/  LEA.HI.X.SX32 R9, R6, R39, 0x1, P5 ;  /* 0x0000002706097211 */ /* 0x000fe200028f0eff */
[----:B------:R-:W5:Y:S04]  /*1830*/  @P0 LDG.E.U16 R87, desc[UR20][R14.64] ;  /* 0x000000140e570981 */ /* 0x000f68000c1e1500 */
[----:B------:R-:W5:Y:S04]  /*1840*/  @P0 LDG.E.U16 R85, desc[UR20][R10.64] ;  /* 0x000000140a550981 */ /* 0x000f68000c1e1500 */
[----:B------:R-:W5:Y:S04]  /*1850*/  @P0 LDG.E.U16 R74, desc[UR20][R12.64] ;  /* 0x000000140c4a0981 */ /* 0x000f68000c1e1500 */
[----:B------:R-:W5:Y:S01]  /*1860*/  @P0 LDG.E.U16 R76, desc[UR20][R8.64] ;  /* 0x00000014084c0981 */ /* 0x000f62000c1e1500 */
[----:B------:R-:W-:-:S04]  /*1870*/  IMAD R39, R49, R34, RZ ;  /* 0x0000002231277224 */ /* 0x000fc800078e02ff */
[----:B------:R-:W-:-:S04]  /*1880*/  IMAD R39, R34, 0x4, R39 ;  /* 0x0000000422277824 */ /* 0x000fc800078e0227 */
[----:B------:R-:W-:-:S04]  /*1890*/  IMAD R39, R34, 0x4, R39 ;  /* 0x0000000422277824 */ /* 0x000fc800078e0227 */
[----:B------:R-:W-:-:S04]  /*18a0*/  IMAD R39, R34, 0x4, R39 ;  /* 0x0000000422277824 */ /* 0x000fc800078e0227 */
[----:B------:R-:W-:Y:S01]  /*18b0*/  IMAD R45, R34, 0x4, R39 ;  /* 0x00000004222d7824 */ /* 0x000fe200078e0227 */
[----:B------:R-:W-:-:S03]  /*18c0*/  SHF.R.S32.HI R39, RZ, 0x1f, R2 ;  /* 0x0000001fff277819 */ /* 0x000fc60000011402 */
[----:B------:R-:W-:Y:S01]  /*18d0*/  IMAD R43, R34, 0x4, R45 ;  /* 0x00000004222b7824 */ /* 0x000fe200078e022d */
[----:B------:R-:W-:Y:S02]  /*18e0*/  SHF.L.U64.HI R88, R2, 0x1, R39 ;  /* 0x0000000102587819 */ /* 0x000fe40000010227 */
[----:B------:R-:W-:Y:S01]  /*18f0*/  SHF.R.S32.HI R2, RZ, 0x1f, R45 ;  /* 0x0000001fff027819 */ /* 0x000fe2000001142d */
[----:B------:R-:W-:Y:S01]  /*1900*/  IMAD R41, R34, 0x4, R43 ;  /* 0x0000000422297824 */ /* 0x000fe200078e022b */
[----:B------:R-:W-:Y:S01]  /*1910*/  LEA R44, P3, R45, R24, 0x1 ;  /* 0x000000182d2c7211 */ /* 0x000fe200078608ff */
[----:B------:R-:W-:-:S04]  /*1920*/  @!UP0 UIADD3 UR4, UPT, UPT, -UR6, 0x100000, URZ ;  /* 0x0010000006048890 */ /* 0x000fc8000fffe1ff */
[----:B------:R-:W-:Y:S02]  /*1930*/  @!UP0 USHF.L.U32 UR5, UR4, 0xb, URZ ;  /* 0x0000000b04058899 */ /* 0x000fe400080006ff */
[----:B------:R-:W-:Y:S01]  /*1940*/  @!UP0 USHF.L.U32 UR4, UR4, 0x1, URZ ;  /* 0x0000000104048899 */ /* 0x000fe200080006ff */
[--C-:B------:R-:W-:Y:S01]  /*1950*/  IMAD R93, R34, 0x4, R41.reuse ;  /* 0x00000004225d7824 */ /* 0x100fe200078e0229 */
[----:B------:R-:W-:Y:S02]  /*1960*/  LEA.HI.X R45, R45, R88, R2, 0x1, P3 ;  /* 0x000000582d2d7211 */ /* 0x000fe400018f0c02 */
[C---:B------:R-:W-:Y:S01]  /*1970*/  LOP3.LUT R2, R0.reuse, 0xc0, RZ, 0xc0, !PT ;  /* 0x000000c000027812 */ /* 0x040fe200078ec0ff */
[----:B------:R-:W-:Y:S01]  /*1980*/  IMAD.SHL.U32 R60, R0, 0x2, RZ ;  /* 0x00000002003c7824 */ /* 0x000fe200078e00ff */
[----:B------:R-:W-:Y:S01]  /*1990*/  SHF.R.S32.HI R6, RZ, 0x1f, R41 ;  /* 0x0000001fff067819 */ /* 0x000fe20000011429 */
[----:B------:R-:W-:Y:S01]  /*19a0*/  IMAD R95, R34, 0x4, R93 ;  /* 0x00000004225f7824 */ /* 0x000fe200078e025d */
[----:B------:R-:W-:-:S02]  /*19b0*/  LEA R40, P3, R41, R24, 0x1 ;  /* 0x0000001829287211 */ /* 0x000fc400078608ff */
[----:B------:R-:W-:Y:S02]  /*19c0*/  SHF.R.S32.HI R4, RZ, 0x1f, R43 ;  /* 0x0000001fff047819 */ /* 0x000fe4000001142b */
[----:B------:R-:W-:Y:S02]  /*19d0*/  LEA R42, P4, R43, R24, 0x1 ;  /* 0x000000182b2a7211 */ /* 0x000fe400078808ff */
[----:B------:R-:W-:Y:S01]  /*19e0*/  SHF.R.U32.HI R39, RZ, 0x2, R2 ;  /* 0x00000002ff277819 */ /* 0x000fe20000011602 */
[----:B------:R-:W-:Y:S01]  /*19f0*/  VOTEU.ALL UP0, P2 ;  /* 0x0000000000ff7886 */ /* 0x000fe20001000000 */
[-C--:B------:R-:W-:Y:S02]  /*1a00*/  LEA.HI.X R41, R41, R88.reuse, R6, 0x1, P3 ;  /* 0x0000005829297211 */ /* 0x080fe400018f0c06 */
[----:B------:R-:W-:Y:S02]  /*1a10*/  LEA.HI.X R43, R43, R88, R4, 0x1, P4 ;  /* 0x000000582b2b7211 */ /* 0x000fe400020f0c04 */
[----:B------:R-:W-:Y:S01]  /*1a20*/  SHF.R.S32.HI R2, RZ, 0x1f, R93 ;  /* 0x0000001fff027819 */ /* 0x000fe2000001145d */
[----:B------:R0:W1:Y:S01]  /*1a30*/  @!UP0 SYNCS.EXCH.64 URZ, [UR9+0x5008], UR4 ;  /* 0x0050080409ff85b2 */ /* 0x0000620008000100 */
[----:B------:R-:W-:-:S02]  /*1a40*/  LEA R38, P3, R93, R24, 0x1 ;  /* 0x000000185d267211 */ /* 0x000fc400078608ff */
[----:B------:R-:W-:Y:S01]  /*1a50*/  LOP3.LUT R62, R39, 0x1fe, R60, 0x78, !PT ;  /* 0x000001fe273e7812 */ /* 0x000fe200078e783c */
[----:B------:R-:W-:Y:S01]  /*1a60*/  IMAD R4, R73, R34, RZ ;  /* 0x0000002249047224 */ /* 0x000fe200078e02ff */
[----:B------:R-:W-:Y:S02]  /*1a70*/  SHF.R.S32.HI R86, RZ, 0x1f, R95 ;  /* 0x0000001fff567819 */ /* 0x000fe4000001145f */
[----:B------:R-:W-:Y:S02]  /*1a80*/  LEA R36, P4, R95, R24, 0x1 ;  /* 0x000000185f247211 */ /* 0x000fe400078808ff */
[----:B------:R-:W-:Y:S01]  /*1a90*/  LEA.HI.X R39, R93, R88, R2, 0x1, P3 ;  /* 0x000000585d277211 */ /* 0x000fe200018f0c02 */
[----:B------:R-:W-:Y:S01]  /*1aa0*/  IMAD R2, R61, R34, RZ ;  /* 0x000000223d027224 */ /* 0x000fe200078e02ff */
[----:B------:R-:W-:Y:S02]  /*1ab0*/  SHF.R.S32.HI R84, RZ, 0x1f, R25 ;  /* 0x0000001fff547819 */ /* 0x000fe40000011419 */
[----:B------:R-:W-:-:S02]  /*1ac0*/  LEA R30, P5, R25, R24, 0x1 ;  /* 0x00000018191e7211 */ /* 0x000fc400078a08ff */
[----:B------:R-:W-:Y:S02]  /*1ad0*/  LEA.HI.X R86, R95, R88, R86, 0x1, P4 ;  /* 0x000000585f567211 */ /* 0x000fe400020f0c56 */
[----:B------:R-:W-:Y:S02]  /*1ae0*/  SHF.R.S32.HI R82, RZ, 0x1f, R5 ;  /* 0x0000001fff527819 */ /* 0x000fe40000011405 */
[-C--:B------:R-:W-:Y:S02]  /*1af0*/  LEA R28, P3, R5, R24.reuse, 0x1 ;  /* 0x00000018051c7211 */ /* 0x080fe400078608ff */
[----:B------:R-:W-:Y:S02]  /*1b00*/  SHF.R.S32.HI R80, RZ, 0x1f, R37 ;  /* 0x0000001fff507819 */ /* 0x000fe40000011425 */
[----:B------:R-:W-:Y:S02]  /*1b10*/  LEA R78, P4, R37, R24, 0x1 ;  /* 0x00000018254e7211 */ /* 0x000fe400078808ff */
[-C--:B------:R-:W-:Y:S01]  /*1b20*/  LEA.HI.X R84, R25, R88.reuse, R84, 0x1, P5 ;  /* 0x0000005819547211 */ /* 0x080fe200028f0c54 */
[----:B------:R-:W-:Y:S01]  /*1b30*/  IMAD.HI R25, R4, 0x2, RZ ;  /* 0x0000000204197827 */ /* 0x000fe200078e02ff */
[----:B------:R-:W-:-:S02]  /*1b40*/  LEA.HI.X R82, R5, R88, R82, 0x1, P3 ;  /* 0x0000005805527211 */ /* 0x000fc400018f0c52 */
[----:B------:R-:W-:Y:S01]  /*1b50*/  LEA.HI.X R80, R37, R88, R80, 0x1, P4 ;  /* 0x0000005825507211 */ /* 0x000fe200020f0c50 */
[----:B------:R-:W-:Y:S01]  /*1b60*/  IMAD.SHL.U32 R5, R2, 0x2, RZ ;  /* 0x0000000202057824 */ /* 0x000fe200078e00ff */
[----:B------:R-:W-:Y:S01]  /*1b70*/  ISETP.NE.U32.AND P0, PT, R26, RZ, PT ;  /* 0x000000ff1a00720c */ /* 0x000fe20003f05070 */
[----:B------:R-:W-:Y:S02]  /*1b80*/  IMAD R26, R75, R34, RZ ;  /* 0x000000224b1a7224 */ /* 0x000fe400078e02ff */
[----:B------:R-:W-:Y:S01]  /*1b90*/  IMAD.HI R2, R2, 0x2, RZ ;  /* 0x0000000202027827 */ /* 0x000fe200078e02ff */
[----:B------:R-:W-:-:S03]  /*1ba0*/  IADD3 R6, P5, P6, R5, UR12, R24 ;  /* 0x0000000c05067c10 */ /* 0x000fc6000febe018 */
[C---:B------:R-:W-:Y:S02]  /*1bb0*/  IMAD.SHL.U32 R37, R26.reuse, 0x2, RZ ;  /* 0x000000021a257824 */ /* 0x040fe400078e00ff */
[----:B------:R-:W-:Y:S01]  /*1bc0*/  IMAD.HI R26, R26, 0x2, RZ ;  /* 0x000000021a1a7827 */ /* 0x000fe200078e02ff */
[----:B---3--:R3:W-:Y:S03]  /*1bd0*/  STS.U16 [R62+UR9+0x800], R3 ;  /* 0x000800033e007988 */ /* 0x0087e60008000409 */
[----:B---3--:R-:W-:-:S05]  /*1be0*/  IMAD.SHL.U32 R3, R4, 0x2, RZ ;  /* 0x0000000204037824 */ /* 0x008fca00078e00ff */
[----:B------:R-:W-:Y:S01]  /*1bf0*/  IADD3 R4, P3, P4, R3, UR12, R24 ;  /* 0x0000000c03047c10 */ /* 0x000fe2000fc7e018 */
[----:B------:R-:W-:Y:S01]  /*1c00*/  IMAD R3, R63, R34, RZ ;  /* 0x000000223f037224 */ /* 0x000fe200078e02ff */
[----:B----4-:R3:W-:Y:S03]  /*1c10*/  STS.U16 [R62+UR9+0xc00], R7 ;  /* 0x000c00073e007988 */ /* 0x0107e60008000409 */
[C---:B------:R-:W-:Y:S01]  /*1c20*/  IMAD.SHL.U32 R5, R3.reuse, 0x2, RZ ;  /* 0x0000000203057824 */ /* 0x040fe200078e00ff */
[----:B------:R-:W-:Y:S01]  /*1c30*/  STS.U16 [R62+UR9+0x1000], R27 ;  /* 0x0010001b3e007988 */ /* 0x000fe20008000409 */
[----:B------:R-:W-:Y:S01]  /*1c40*/  IMAD.HI R3, R3, 0x2, RZ ;  /* 0x0000000203037827 */ /* 0x000fe200078e02ff */
[----:B---3--:R-:W-:Y:S02]  /*1c50*/  IADD3.X R7, PT, PT, R2, UR13, R88, P5, P6 ;  /* 0x0000000d02077c10 */ /* 0x008fe4000afec458 */
[----:B------:R-:W-:-:S02]  /*1c60*/  IADD3 R2, P5, P6, R5, UR12, R24 ;  /* 0x0000000c05027c10 */ /* 0x000fc4000febe018 */
[----:B------:R-:W-:Y:S02]  /*1c70*/  IADD3.X R5, PT, PT, R25, UR13, R88, P3, P4 ;  /* 0x0000000d19057c10 */ /* 0x000fe40009fe8458 */
[----:B------:R-:W-:Y:S01]  /*1c80*/  IADD3 R24, P3, P4, R37, UR12, R24 ;  /* 0x0000000c25187c10 */ /* 0x000fe2000fc7e018 */
[----:B--2---:R2:W-:Y:S04]  /*1c90*/  STS.U16 [R62+UR9+0x1400], R83 ;  /* 0x001400533e007988 */ /* 0x0045e80008000409 */
[----:B-----5:R-:W-:Y:S01]  /*1ca0*/  STS.U16 [R62+UR9+0x1c00], R29 ;  /* 0x001c001d3e007988 */ /* 0x020fe20008000409 */
[----:B--2---:R-:W-:-:S03]  /*1cb0*/  LOP3.LUT R83, R62, 0x40, RZ, 0x3c, !PT ;  /* 0x000000403e537812 */ /* 0x004fc600078e3cff */
[----:B------:R2:W-:Y:S01]  /*1cc0*/  STS.U16 [R62+UR9+0x1800], R31 ;  /* 0x0018001f3e007988 */ /* 0x0005e20008000409 */
[--C-:B------:R-:W-:Y:S02]  /*1cd0*/  IADD3.X R25, PT, PT, R26, UR13, R88.reuse, P3, P4 ;  /* 0x0000000d1a197c10 */ /* 0x100fe40009fe8458 */
[----:B------:R-:W-:Y:S02]  /*1ce0*/  IADD3 R40, P3, PT, R40, UR12, RZ ;  /* 0x0000000c28287c10 */ /* 0x000fe4000ff7e0ff */
[----:B------:R-:W-:Y:S02]  /*1cf0*/  IADD3.X R3, PT, PT, R3, UR13, R88, P5, P6 ;  /* 0x0000000d03037c10 */ /* 0x000fe4000afec458 */
[----:B------:R-:W-:Y:S02]  /*1d00*/  IADD3 R44, P4, PT, R44, UR12, RZ ;  /* 0x0000000c2c2c7c10 */ /* 0x000fe4000ff9e0ff */
[----:B------:R-:W-:Y:S02]  /*1d10*/  IADD3 R42, P5, PT, R42, UR12, RZ ;  /* 0x0000000c2a2a7c10 */ /* 0x000fe4000ffbe0ff */
[----:B------:R-:W-:Y:S01]  /*1d20*/  IADD3.X R41, PT, PT, R41, UR13, RZ, P3, !PT ;  /* 0x0000000d29297c10 */ /* 0x000fe20009ffe4ff */
[----:B------:R-:W-:Y:S01]  /*1d30*/  UIADD3 UR6, UPT, UPT, UR9, 0x2000, URZ ;  /* 0x0000200009067890 */ /* 0x000fe2000fffe0ff */
[----:B------:R-:W-:Y:S01]  /*1d40*/  IADD3 R30, P3, PT, R30, UR12, RZ ;  /* 0x0000000c1e1e7c10 */ /* 0x000fe2000ff7e0ff */
[----:B------:R-:W-:Y:S01]  /*1d50*/  UIADD3 UR7, UPT, UPT, UR9, 0x4800, URZ ;  /* 0x0000480009077890 */ /* 0x000fe2000fffe0ff */
[----:B------:R-:W-:-:S02]  /*1d60*/  IADD3.X R45, PT, PT, R45, UR13, RZ, P4, !PT ;  /* 0x0000000d2d2d7c10 */ /* 0x000fc4000a7fe4ff */
[----:B------:R-:W-:Y:S02]  /*1d70*/  IADD3.X R43, PT, PT, R43, UR13, RZ, P5, !PT ;  /* 0x0000000d2b2b7c10 */ /* 0x000fe4000affe4ff */
[----:B------:R-:W-:Y:S02]  /*1d80*/  IADD3 R38, P4, PT, R38, UR12, RZ ;  /* 0x0000000c26267c10 */ /* 0x000fe4000ff9e0ff */
[----:B------:R-:W-:Y:S01]  /*1d90*/  IADD3 R36, P5, PT, R36, UR12, RZ ;  /* 0x0000000c24247c10 */ /* 0x000fe2000ffbe0ff */
[----:B------:R-:W-:Y:S01]  /*1da0*/  USHF.R.U32.HI UR6, URZ, 0x4, UR6 ;  /* 0x00000004ff067899 */ /* 0x000fe20008011606 */
[----:B--2---:R-:W-:Y:S01]  /*1db0*/  IADD3.X R31, PT, PT, R84, UR13, RZ, P3, !PT ;  /* 0x0000000d541f7c10 */ /* 0x004fe20009ffe4ff */
[----:B------:R-:W-:Y:S01]  /*1dc0*/  USHF.R.U32.HI UR7, URZ, 0x4, UR7 ;  /* 0x00000004ff077899 */ /* 0x000fe20008011607 */
[----:B------:R-:W-:Y:S02]  /*1dd0*/  ISETP.LT.OR P3, PT, R33, 0x40, P0 ;  /* 0x000000402100780c */ /* 0x000fe40000761670 */
[----:B------:R-:W-:-:S02]  /*1de0*/  IADD3.X R39, PT, PT, R39, UR13, RZ, P4, !PT ;  /* 0x0000000d27277c10 */ /* 0x000fc4000a7fe4ff */
[----:B------:R-:W-:Y:S01]  /*1df0*/  IADD3.X R37, PT, PT, R86, UR13, RZ, P5, !PT ;  /* 0x0000000d56257c10 */ /* 0x000fe2000affe4ff */
[----:B------:R-:W-:Y:S01]  /*1e00*/  USGXT.U32 UR14, UR7, 0xe ;  /* 0x0000000e070e789a */ /* 0x000fe20008000000 */
[----:B------:R-:W-:Y:S01]  /*1e10*/  IADD3 R28, P4, PT, R28, UR12, RZ ;  /* 0x0000000c1c1c7c10 */ /* 0x000fe2000ff9e0ff */
[----:B------:R-:W-:Y:S01]  /*1e20*/  IMAD.SHL.U32 R107, R35, 0x40, RZ ;  /* 0x00000040236b7824 */ /* 0x000fe200078e00ff */
[----:B------:R-:W-:Y:S01]  /*1e30*/  IADD3 R26, P5, PT, R78, UR12, RZ ;  /* 0x0000000c4e1a7c10 */ /* 0x000fe2000ffbe0ff */
[----:B------:R-:W-:Y:S02]  /*1e40*/  USGXT.U32 UR12, UR6, 0xe ;  /* 0x0000000e060c789a */ /* 0x000fe40008000000 */
[----:B------:R-:W-:Y:S02]  /*1e50*/  UIADD3 UR22, UP1, UPT, UR14, 0x2, URZ ;  /* 0x000000020e167890 */ /* 0x000fe4000ff3e0ff */
[----:B------:R-:W-:Y:S01]  /*1e60*/  UIADD3 UR24, UP0, UPT, UR12, 0x80, URZ ;  /* 0x000000800c187890 */ /* 0x000fe2000ff1e0ff */
[----:B0-----:R-:W-:Y:S01]  /*1e70*/  UMOV UR4, URZ ;  /* 0x000000ff00047c82 */ /* 0x001fe20008000000 */
[----:B------:R-:W-:Y:S01]  /*1e80*/  UMOV UR5, URZ ;  /* 0x000000ff00057c82 */ /* 0x000fe20008000000 */
[----:B------:R-:W-:Y:S01]  /*1e90*/  IADD3.X R29, PT, PT, R82, UR13, RZ, P4, !PT ;  /* 0x0000000d521d7c10 */ /* 0x000fe2000a7fe4ff */
[----:B------:R-:W-:Y:S01]  /*1ea0*/  UIADD3.X UR25, UPT, UPT, UR4, 0x40004040, URZ, UP0, !UPT ;  /* 0x4000404004197890 */ /* 0x000fe200087fe4ff */
[----:B------:R-:W-:Y:S01]  /*1eb0*/  IADD3.X R27, PT, PT, R80, UR13, RZ, P5, !PT ;  /* 0x0000000d501b7c10 */ /* 0x000fe2000affe4ff */
[----:B------:R-:W-:Y:S01]  /*1ec0*/  UIADD3.X UR23, UPT, UPT, UR5, 0x40004040, URZ, UP1, !UPT ;  /* 0x4000404005177890 */ /* 0x000fe20008ffe4ff */
[----:B------:R-:W-:Y:S04]  /*1ed0*/  STS.U16 [R62+UR9], R91 ;  /* 0x0000005b3e007988 */ /* 0x000fe80008000409 */
[----:B------:R-:W-:Y:S04]  /*1ee0*/  STS.U16 [R62+UR9+0x400], R89 ;  /* 0x000400593e007988 */ /* 0x000fe80008000409 */
[----:B------:R-:W-:Y:S04]  /*1ef0*/  STS.U16 [R83+UR9+0xa00], R58 ;  /* 0x000a003a53007988 */ /* 0x000fe80008000409 */
[----:B------:R-:W-:Y:S04]  /*1f00*/  STS.U16 [R83+UR9+0xe00], R56 ;  /* 0x000e003853007988 */ /* 0x000fe80008000409 */
[----:B------:R0:W-:Y:S04]  /*1f10*/  STS.U16 [R83+UR9+0x1200], R54 ;  /* 0x0012003653007988 */ /* 0x0001e80008000409 */
        /* <DEDUP_REMOVED lines=8> */
[----:B------:R2:W-:Y:S01]  /*1fa0*/  STS.U16 [R83+UR9+0x4600], R76 ;  /* 0x0046004c53007988 */ /* 0x0005e20008000409 */
[----:B-1----:R1:W-:Y:S06]  /*1fb0*/  MEMBAR.ALL.CTA ;  /* 0x0000000000007992 */ /* 0x0023ec0000008000 */
[----:B-1----:R-:W1:Y:S01]  /*1fc0*/  FENCE.VIEW.ASYNC.S ;  /* 0x00000000000073c6 */ /* 0x002e620000000000 */
[----:B0-----:R-:W-:-:S04]  /*1fd0*/  SHF.R.S32.HI R54, RZ, 0x1f, R33 ;  /* 0x0000001fff367819 */ /* 0x001fc80000011421 */
[----:B------:R-:W-:-:S04]  /*1fe0*/  LEA.HI R54, R54, R33, RZ, 0x6 ;  /* 0x0000002136367211 */ /* 0x000fc800078f30ff */
[----:B------:R-:W-:-:S04]  /*1ff0*/  SHF.R.S32.HI R54, RZ, 0x6, R54 ;  /* 0x00000006ff367819 */ /* 0x000fc80000011436 */
[----:B------:R-:W-:Y:S01]  /*2000*/  VIMNMX R35, PT, PT, R54, 0x1, !PT ;  /* 0x0000000136237848 */ /* 0x000fe20007fe0100 */
[----:B------:R-:W-:-:S04]  /*2010*/  UMOV UR6, URZ ;  /* 0x000000ff00067c82 */ /* 0x000fc80008000000 */
[----:B------:R-:W-:Y:S02]  /*2020*/  VIADD R35, R35, 0xffffffff ;  /* 0xffffffff23237836 */ /* 0x000fe40000000000 */
[----:B------:R-:W-:Y:S01]  /*2030*/  IMAD.SHL.U32 R105, R34, 0x40, RZ ;  /* 0x0000004022697824 */ /* 0x000fe200078e00ff */
[----:B-1----:R-:W-:Y:S02]  /*2040*/  BAR.SYNC.DEFER_BLOCKING 0x0 ;  /* 0x0000000000007b1d */ /* 0x002fe40000010000 */
[----:B------:R-:W-:-:S04]  /*2050*/  ISETP.NE.U32.AND P4, PT, R35, RZ, PT ;  /* 0x000000ff2300720c */ /* 0x000fc80003f85070 */
[----:B--2---:R-:W-:Y:S09]  /*2060*/  @P3 BRA `(.L_x_6) ;  /* 0x0000000000843947 */ /* 0x004ff20003800000 */
[----:B------:R-:W-:Y:S02]  /*2070*/  UIADD3 UR4, UPT, UPT, UR9, 0x4000, URZ ;  /* 0x0000400009047890 */ /* 0x000fe4000fffe0ff */
[----:B------:R-:W-:Y:S02]  /*2080*/  USHF.R.U32.HI UR16, URZ, 0x4, UR9 ;  /* 0x00000004ff107899 */ /* 0x000fe40008011609 */
[----:B------:R-:W-:Y:S02]  /*2090*/  USHF.R.U32.HI UR4, URZ, 0x4, UR4 ;  /* 0x00000004ff047899 */ /* 0x000fe40008011604 */
[----:B------:R-:W-:Y:S02]  /*20a0*/  USGXT.U32 UR16, UR16, 0xe ;  /* 0x0000000e1010789a */ /* 0x000fe40008000000 */
[----:B------:R-:W-:Y:S02]  /*20b0*/  USGXT.U32 UR18, UR4, 0xe ;  /* 0x0000000e0412789a */ /* 0x000fe40008000000 */
[----:B------:R-:W-:-:S02]  /*20c0*/  UIADD3 UR36, UP0, UPT, UR16, 0x80, URZ ;  /* 0x0000008010247890 */ /* 0x000fc4000ff1e0ff */
[----:B------:R-:W-:Y:S01]  /*20d0*/  UIADD3 UR34, UP1, UPT, UR18, 0x2, URZ ;  /* 0x0000000212227890 */ /* 0x000fe2000ff3e0ff */
[----:B------:R-:W-:Y:S01]  /*20e0*/  UMOV UR4, URZ ;  /* 0x000000ff00047c82 */ /* 0x000fe20008000000 */
[----:B------:R-:W-:Y:S01]  /*20f0*/  UMOV UR38, 0x0 ;  /* 0x0000000000267882 */ /* 0x000fe20000000000 */
[----:B------:R-:W-:Y:S02]  /*2100*/  UIADD3.X UR37, UPT, UPT, UR4, 0x40004040, URZ, UP0, !UPT ;  /* 0x4000404004257890 */ /* 0x000fe400087fe4ff */
[----:B------:R-:W-:Y:S02]  /*2110*/  UIADD3.X UR35, UPT, UPT, UR4, 0x40004040, URZ, UP1, !UPT ;  /* 0x4000404004237890 */ /* 0x000fe40008ffe4ff */
[----:B------:R-:W-:Y:S02]  /*2120*/  UIADD3.64 UR26, UPT, UPT, UR36, 0x80, URZ ;  /* 0x00000080241a7897 */ /* 0x000fe4000fffe0ff */
[----:B------:R-:W-:Y:S02]  /*2130*/  UIADD3.64 UR28, UPT, UPT, UR34, 0x2, URZ ;  /* 0x00000002221c7897 */ /* 0x000fe4000fffe0ff */
[----:B------:R-:W-:-:S02]  /*2140*/  UIADD3.64 UR30, UPT, UPT, UR36, 0x100, URZ ;  /* 0x00000100241e7897 */ /* 0x000fc4000fffe0ff */
[----:B------:R-:W-:Y:S01]  /*2150*/  UIADD3.64 UR32, UPT, UPT, UR34, 0x4, URZ ;  /* 0x0000000422207897 */ /* 0x000fe2000fffe0ff */
[----:B------:R-:W-:Y:S01]  /*2160*/  UMOV UR39, 0x4048010 ;  /* 0x0404801000277882 */ /* 0x000fe20000000000 */
[----:B------:R-:W-:Y:S01]  /*2170*/  UMOV UR17, 0x40004040 ;  /* 0x4000404000117882 */ /* 0x000fe20000000000 */
[----:B------:R-:W-:Y:S01]  /*2180*/  UMOV UR19, 0x40004040 ;  /* 0x4000404000137882 */ /* 0x000fe20000000000 */
[----:B------:R-:W-:Y:S01]  /*2190*/  UMOV UR40, 0x0 ;  /* 0x0000000000287882 */ /* 0x000fe20000000000 */
[----:B------:R-:W-:Y:S01]  /*21a0*/  UMOV UR41, 0x4048010 ;  /* 0x0404801000297882 */ /* 0x000fe20000000000 */
[----:B------:R-:W-:Y:S01]  /*21b0*/  UMOV UR42, 0x0 ;  /* 0x00000000002a7882 */ /* 0x000fe20000000000 */
[----:B------:R-:W-:Y:S01]  /*21c0*/  UMOV UR43, 0x4048010 ;  /* 0x04048010002b7882 */ /* 0x000fe20000000000 */
[----:B------:R-:W-:Y:S01]  /*21d0*/  UMOV UR4, UR11 ;  /* 0x0000000b00047c82 */ /* 0x000fe20008000000 */
[----:B------:R-:W-:Y:S01]  /*21e0*/  UMOV UR5, URZ ;  /* 0x000000ff00057c82 */ /* 0x000fe20008000000 */
[----:B------:R0:W-:Y:S01]  /*21f0*/  UTCHMMA gdesc[UR16], gdesc[UR18], tmem[UR8], tmem[UR38], idesc[UR39], !UPT ;  /* 0x00ff2612100075ea */ /* 0x0001e2000f800008 */
[----:B------:R-:W-:Y:S01]  /*2200*/  UMOV UR44, 0x0 ;  /* 0x00000000002c7882 */ /* 0x000fe20000000000 */
[----:B------:R-:W-:Y:S01]  /*2210*/  UMOV UR45, 0x4048010 ;  /* 0x04048010002d7882 */ /* 0x000fe20000000000 */
[----:B------:R0:W-:Y:S01]  /*2220*/  UTCHMMA gdesc[UR36], gdesc[UR34], tmem[UR8], tmem[UR40], idesc[UR41], UPT ;  /* 0x00ff2822240075ea */ /* 0x0001e2000b800008 */
[----:B------:R-:W-:Y:S01]  /*2230*/  UMOV UR4, UR4 ;  /* 0x0000000400047c82 */ /* 0x000fe20008000000 */
[----:B------:R0:W-:Y:S01]  /*2240*/  UTCHMMA gdesc[UR26], gdesc[UR28], tmem[UR8], tmem[UR42], idesc[UR43], UPT ;  /* 0x00ff2a1c1a0075ea */ /* 0x0001e2000b800008 */
[----:B------:R0:W-:Y:S01]  /*2250*/  UTCHMMA gdesc[UR30], gdesc[UR32], tmem[UR8], tmem[UR44], idesc[UR45], UPT ;  /* 0x00ff2c201e0075ea */ /* 0x0001e2000b800008 */
[----:B------:R0:W-:Y:S01]  /*2260*/  UTCBAR [UR4], URZ ;  /* 0x000000ff040073e9 */ /* 0x0001e200080000ff */
[----:B------:R-:W-:Y:S01]  /*2270*/  NOP ;  /* 0x0000000000007918 */ /* 0x000fe20000000000 */
.L_x_6:
[----:B------:R-:W-:Y:S05]  /*2280*/  @!P4 BRA `(.L_x_7) ;  /* 0x000000080044c947 */ /* 0x000fea0003800000 */
[----:B------:R-:W-:Y:S01]  /*2290*/  VIADD R32, R32, 0xffffffc0 ;  /* 0xffffffc020207836 */ /* 0x000fe20000000000 */
[----:B0-----:R-:W-:Y:S02]  /*22a0*/  UIADD3.64 UR18, UPT, UPT, UR24, 0x80, URZ ;  /* 0x0000008018127897 */ /* 0x001fe4000fffe0ff */
[----:B------:R-:W-:Y:S02]  /*22b0*/  UIADD3.64 UR26, UPT, UPT, UR22, 0x2, URZ ;  /* 0x00000002161a7897 */ /* 0x000fe4000fffe0ff */
[----:B------:R-:W-:Y:S02]  /*22c0*/  UIADD3.64 UR28, UPT, UPT, UR24, 0x100, URZ ;  /* 0x00000100181c7897 */ /* 0x000fe4000fffe0ff */
[----:B------:R-:W-:Y:S01]  /*22d0*/  UIADD3.64 UR30, UPT, UPT, UR22, 0x4, URZ ;  /* 0x00000004161e7897 */ /* 0x000fe2000fffe0ff */
[----:B------:R-:W-:Y:S01]  /*22e0*/  UMOV UR5, 0x1 ;  /* 0x0000000100057882 */ /* 0x000fe20000000000 */
[----:B------:R-:W-:-:S10]  /*22f0*/  UMOV UR4, URZ ;  /* 0x000000ff00047c82 */ /* 0x000fd40008000000 */
.L_x_10:
[----:B------:R-:W-:Y:S01]  /*2300*/  USHF.L.U32 UR6, UR6, 0x1f, URZ ;  /* 0x0000001f06067899 */ /* 0x000fe200080006ff */
[-C--:B------:R-:W-:Y:S01]  /*2310*/  ISETP.GE.AND P4, PT, R49, R32.reuse, PT ;  /* 0x000000203100720c */ /* 0x080fe20003f86270 */
[----:B------:R-:W-:Y:S01]  /*2320*/  IMAD.WIDE R22, R105, 0x2, R22 ;  /* 0x0000000269167825 */ /* 0x000fe200078e0216 */
[----:B------:R-:W-:Y:S02]  /*2330*/  ISETP.GE.AND P5, PT, R77, R32, PT ;  /* 0x000000204d00720c */ /* 0x000fe40003fa6270 */
[----:B0-----:R-:W-:Y:S01]  /*2340*/  PRMT R85, RZ, 0x7610, R85 ;  /* 0x00007610ff557816 */ /* 0x001fe20000000055 */
[----:B------:R-:W-:-:S04]  /*2350*/  IMAD.U32 R34, RZ, RZ, UR6 ;  /* 0x00000006ff227e24 */ /* 0x000fc8000f8e00ff */
[----:B------:R-:W0:Y:S02]  /*2360*/  SYNCS.PHASECHK.TRANS64.TRYWAIT P3, [UR11], R34 ;  /* 0x00000022ff0075a7 */ /* 0x000e24000806110b */
[----:B0-----:R-:W-:Y:S05]  /*2370*/  @!P3 BRA `(.L_x_8) ;  /* 0x0000000c00b8b947 */ /* 0x001fea0003800000 */
.L_x_16:
[----:B------:R-:W-:Y:S01]  /*2380*/  PRMT R87, RZ, 0x7610, R87 ;  /* 0x00007610ff577816 */ /* 0x000fe20000000057 */
[----:B------:R-:W-:Y:S01]  /*2390*/  IMAD.WIDE R20, R105, 0x2, R20 ;  /* 0x0000000269147825 */ /* 0x000fe200078e0214 */
[-C--:B------:R-:W-:Y:S01]  /*23a0*/  ISETP.GE.AND P3, PT, R81, R32.reuse, PT ;  /* 0x000000205100720c */ /* 0x080fe20003f66270 */
[----:B------:R-:W2:Y:S04]  /*23b0*/  @!P4 LDG.E.U16 R85, desc[UR20][R22.64] ;  /* 0x000000141655c981 */ /* 0x000ea8000c1e1500 */
[----:B------:R-:W3:Y:S01]  /*23c0*/  @!P5 LDG.E.U16 R87, desc[UR20][R20.64] ;  /* 0x000000141457d981 */ /* 0x000ee2000c1e1500 */
[----:B------:R-:W-:Y:S01]  /*23d0*/  ISETP.GE.AND P5, PT, R79, R32, PT ;  /* 0x000000204f00720c */ /* 0x000fe20003fa6270 */
[----:B------:R-:W-:Y:S01]  /*23e0*/  IMAD.WIDE R18, R105, 0x2, R18 ;  /* 0x0000000269127825 */ /* 0x000fe200078e0212 */
[----:B------:R-:W-:-:S02]  /*23f0*/  PRMT R34, RZ, 0x7610, R34 ;  /* 0x00007610ff227816 */ /* 0x000fc40000000022 */
[----:B------:R-:W-:Y:S01]  /*2400*/  PRMT R54, RZ, 0x7610, R54 ;  /* 0x00007610ff367816 */ /* 0x000fe20000000036 */
[----:B------:R-:W-:Y:S01]  /*2410*/  IMAD.WIDE R16, R105, 0x2, R16 ;  /* 0x0000000269107825 */ /* 0x000fe200078e0210 */
[-C--:B------:R-:W-:Y:S02]  /*2420*/  ISETP.GE.AND P4, PT, R53, R32.reuse, PT ;  /* 0x000000203500720c */ /* 0x080fe40003f86270 */
[-C--:B------:R-:W-:Y:S01]  /*2430*/  ISETP.GE.AND P6, PT, R55, R32.reuse, PT ;  /* 0x000000203700720c */ /* 0x080fe20003fc6270 */
[----:B------:R-:W-:Y:S01]  /*2440*/  IMAD.WIDE R38, R105, 0x2, R38 ;  /* 0x0000000269267825 */ /* 0x000fe200078e0226 */
[----:B------:R-:W4:Y:S01]  /*2450*/  @!P3 LDG.E.U16 R54, desc[UR20][R16.64] ;  /* 0x000000141036b981 */ /* 0x000f22000c1e1500 */
[-C--:B------:R-:W-:Y:S02]  /*2460*/  ISETP.GE.AND P3, PT, R67, R32.reuse, PT ;  /* 0x000000204300720c */ /* 0x080fe40003f66270 */
[----:B------:R-:W-:Y:S01]  /*2470*/  IMAD.WIDE R26, R105, 0x2, R26 ;  /* 0x00000002691a7825 */ /* 0x000fe200078e021a */
[----:B------:R-:W5:Y:S01]  /*2480*/  @!P5 LDG.E.U16 R34, desc[UR20][R18.64] ;  /* 0x000000141222d981 */ /* 0x000f62000c1e1500 */
[----:B------:R-:W-:-:S02]  /*2490*/  ISETP.GE.AND P5, PT, R65, R32, PT ;  /* 0x000000204100720c */ /* 0x000fc40003fa6270 */
[----:B------:R-:W-:Y:S01]  /*24a0*/  PRMT R89, RZ, 0x7610, R89 ;  /* 0x00007610ff597816 */ /* 0x000fe20000000059 */
[C---:B------:R-:W-:Y:S01]  /*24b0*/  IMAD.WIDE R44, R105.reuse, 0x2, R44 ;  /* 0x00000002692c7825 */ /* 0x040fe200078e022c */
[----:B------:R-:W-:Y:S02]  /*24c0*/  PRMT R56, RZ, 0x7610, R56 ;  /* 0x00007610ff387816 */ /* 0x000fe40000000038 */
[----:B------:R-:W-:Y:S01]  /*24d0*/  PRMT R91, RZ, 0x7610, R91 ;  /* 0x00007610ff5b7816 */ /* 0x000fe2000000005b */
[C---:B------:R-:W-:Y:S01]  /*24e0*/  IMAD.WIDE R40, R105.reuse, 0x2, R40 ;  /* 0x0000000269287825 */ /* 0x040fe200078e0228 */
[----:B------:R-:W-:Y:S01]  /*24f0*/  PRMT R58, RZ, 0x7610, R58 ;  /* 0x00007610ff3a7816 */ /* 0x000fe2000000003a */
[----:B------:R-:W4:Y:S02]  /*2500*/  @!P4 LDG.E.U16 R89, desc[UR20][R44.64] ;  /* 0x000000142c59c981 */ /* 0x000f24000c1e1500 */
[----:B------:R-:W-:Y:S01]  /*2510*/  IMAD.WIDE R42, R105, 0x2, R42 ;  /* 0x00000002692a7825 */ /* 0x000fe200078e022a */
[-C--:B------:R-:W-:Y:S01]  /*2520*/  ISETP.GE.AND P4, PT, R57, R32.reuse, PT ;  /* 0x000000203900720c */ /* 0x080fe20003f86270 */
[----:B------:R-:W5:Y:S01]  /*2530*/  @!P6 LDG.E.U16 R91, desc[UR20][R40.64] ;  /* 0x00000014285be981 */ /* 0x000f62000c1e1500 */
[----:B------:R-:W-:Y:S01]  /*2540*/  ISETP.GE.AND P6, PT, R59, R32, PT ;  /* 0x000000203b00720c */ /* 0x000fe20003fc6270 */
[----:B------:R-:W-:-:S02]  /*2550*/  IMAD.WIDE R36, R105, 0x2, R36 ;  /* 0x0000000269247825 */ /* 0x000fc400078e0224 */
[----:B------:R-:W5:Y:S01]  /*2560*/  @!P5 LDG.E.U16 R56, desc[UR20][R42.64] ;  /* 0x000000142a38d981 */ /* 0x000f62000c1e1500 */
[----:B------:R-:W-:-:S03]  /*2570*/  ISETP.GE.AND P5, PT, R69, R32, PT ;  /* 0x000000204500720c */ /* 0x000fc60003fa6270 */
[----:B------:R-:W5:Y:S01]  /*2580*/  @!P3 LDG.E.U16 R58, desc[UR20][R38.64] ;  /* 0x00000014263ab981 */ /* 0x000f62000c1e1500 */
[-C--:B------:R-:W-:Y:S01]  /*2590*/  ISETP.GE.AND P3, PT, R71, R32.reuse, PT ;  /* 0x000000204700720c */ /* 0x080fe20003f66270 */
[C---:B------:R-:W-:Y:S01]  /*25a0*/  IMAD.WIDE R28, R105.reuse, 0x2, R28 ;  /* 0x00000002691c7825 */ /* 0x040fe200078e021c */
[----:B------:R-:W-:Y:S02]  /*25b0*/  PRMT R93, RZ, 0x7610, R93 ;  /* 0x00007610ff5d7816 */ /* 0x000fe4000000005d */
[----:B------:R-:W-:Y:S01]  /*25c0*/  PRMT R64, RZ, 0x7610, R64 ;  /* 0x00007610ff407816 */ /* 0x000fe20000000040 */
[----:B------:R-:W-:Y:S01]  /*25d0*/  IMAD.WIDE R30, R105, 0x2, R30 ;  /* 0x00000002691e7825 */ /* 0x000fe200078e021e */
[----:B------:R-:W-:Y:S02]  /*25e0*/  PRMT R95, RZ, 0x7610, R95 ;  /* 0x00007610ff5f7816 */ /* 0x000fe4000000005f */
[----:B------:R-:W-:Y:S01]  /*25f0*/  PRMT R66, RZ, 0x7610, R66 ;  /* 0x00007610ff427816 */ /* 0x000fe20000000042 */
[----:B------:R-:W5:Y:S01]  /*2600*/  @!P4 LDG.E.U16 R93, desc[UR20][R36.64] ;  /* 0x00000014245dc981 */ /* 0x000f62000c1e1500 */
[----:B------:R-:W-:-:S03]  /*2610*/  ISETP.GE.AND P4, PT, R61, R32, PT ;  /* 0x000000203d00720c */ /* 0x000fc60003f86270 */
[----:B------:R-:W5:Y:S01]  /*2620*/  @!P5 LDG.E.U16 R64, desc[UR20][R30.64] ;  /* 0x000000141e40d981 */ /* 0x000f62000c1e1500 */
[----:B------:R-:W-:-:S03]  /*2630*/  ISETP.GE.AND P5, PT, R73, R32, PT ;  /* 0x000000204900720c */ /* 0x000fc60003fa6270 */
[----:B------:R-:W5:Y:S01]  /*2640*/  @!P6 LDG.E.U16 R95, desc[UR20][R28.64] ;  /* 0x000000141c5fe981 */ /* 0x000f62000c1e1500 */
[----:B------:R-:W-:-:S03]  /*2650*/  ISETP.GE.AND P6, PT, R63, R32, PT ;  /* 0x000000203f00720c */ /* 0x000fc60003fc6270 */
[----:B------:R-:W5:Y:S01]  /*2660*/  @!P3 LDG.E.U16 R66, desc[UR20][R26.64] ;  /* 0x000000141a42b981 */ /* 0x000f62000c1e1500 */
[----:B------:R-:W-:Y:S01]  /*2670*/  ISETP.GE.AND P3, PT, R75, R32, PT ;  /* 0x000000204b00720c */ /* 0x000fe20003f66270 */
[C---:B------:R-:W-:Y:S01]  /*2680*/  IMAD.WIDE R24, R105.reuse, 0x2, R24 ;  /* 0x0000000269187825 */ /* 0x040fe200078e0218 */
[----:B------:R-:W-:Y:S02]  /*2690*/  PRMT R97, RZ, 0x7610, R97 ;  /* 0x00007610ff617816 */ /* 0x000fe40000000061 */
[----:B------:R-:W-:Y:S01]  /*26a0*/  PRMT R68, RZ, 0x7610, R68 ;  /* 0x00007610ff447816 */ /* 0x000fe20000000044 */
[C---:B------:R-:W-:Y:S01]  /*26b0*/  IMAD.WIDE R2, R105.reuse, 0x2, R2 ;  /* 0x0000000269027825 */ /* 0x040fe200078e0202 */
[----:B------:R-:W-:Y:S02]  /*26c0*/  PRMT R99, RZ, 0x7610, R99 ;  /* 0x00007610ff637816 */ /* 0x000fe40000000063 */
[----:B------:R-:W-:Y:S01]  /*26d0*/  PRMT R70, RZ, 0x7610, R70 ;  /* 0x00007610ff467816 */ /* 0x000fe20000000046 */
[----:B------:R-:W-:-:S03]  /*26e0*/  IMAD.WIDE R4, R105, 0x2, R4 ;  /* 0x0000000269047825 */ /* 0x000fc600078e0204 */
[----:B------:R-:W5:Y:S01]  /*26f0*/  @!P6 LDG.E.U16 R99, desc[UR20][R2.64] ;  /* 0x000000140263e981 */ /* 0x000f62000c1e1500 */
[----:B------:R-:W-:-:S03]  /*2700*/  IMAD.WIDE R6, R105, 0x2, R6 ;  /* 0x0000000269067825 */ /* 0x000fc600078e0206 */
[----:B------:R-:W5:Y:S04]  /*2710*/  @!P5 LDG.E.U16 R68, desc[UR20][R4.64] ;  /* 0x000000140444d981 */ /* 0x000f68000c1e1500 */
[----:B------:R-:W5:Y:S04]  /*2720*/  @!P4 LDG.E.U16 R97, desc[UR20][R6.64] ;  /* 0x000000140661c981 */ /* 0x000f68000c1e1500 */
[----:B------:R-:W5:Y:S01]  /*2730*/  @!P3 LDG.E.U16 R70, desc[UR20][R24.64] ;  /* 0x000000141846b981 */ /* 0x000f62000c1e1500 */
[----:B------:R-:W-:Y:S01]  /*2740*/  BAR.SYNC.DEFER_BLOCKING 0x0 ;  /* 0x0000000000007b1d */ /* 0x000fe20000010000 */
[----:B------:R-:W-:Y:S01]  /*2750*/  ISETP.GE.AND P3, PT, R46, R32, PT ;  /* 0x000000202e00720c */ /* 0x000fe20003f66270 */
[----:B------:R-:W-:Y:S01]  /*2760*/  IMAD.WIDE R10, R107, 0x2, R10 ;  /* 0x000000026b0a7825 */ /* 0x000fe200078e020a */
[----:B------:R-:W-:-:S02]  /*2770*/  PRMT R101, RZ, 0x7610, R101 ;  /* 0x00007610ff657816 */ /* 0x000fc40000000065 */
[----:B------:R-:W-:Y:S01]  /*2780*/  PRMT R103, RZ, 0x7610, R103 ;  /* 0x00007610ff677816 */ /* 0x000fe20000000067 */
[C---:B------:R-:W-:Y:S01]  /*2790*/  IMAD.WIDE R14, R107.reuse, 0x2, R14 ;  /* 0x000000026b0e7825 */ /* 0x040fe200078e020e */
[----:B------:R-:W-:Y:S02]  /*27a0*/  PRMT R72, RZ, 0x7610, R72 ;  /* 0x00007610ff487816 */ /* 0x000fe40000000048 */
[----:B------:R-:W-:Y:S01]  /*27b0*/  PRMT R74, RZ, 0x7610, R74 ;  /* 0x00007610ff4a7816 */ /* 0x000fe2000000004a */
[----:B------:R-:W-:-:S04]  /*27c0*/  IMAD.WIDE R12, R107, 0x2, R12 ;  /* 0x000000026b0c7825 */ /* 0x000fc800078e020c */
[----:B------:R-:W-:Y:S01]  /*27d0*/  IMAD.WIDE R8, R107, 0x2, R8 ;  /* 0x000000026b087825 */ /* 0x000fe200078e0208 */
[----:B------:R-:W5:Y:S04]  /*27e0*/  @!P3 LDG.E.U16 R101, desc[UR20][R14.64] ;  /* 0x000000140e65b981 */ /* 0x000f68000c1e1500 */
[----:B------:R-:W5:Y:S04]  /*27f0*/  @!P3 LDG.E.U16 R103, desc[UR20][R10.64] ;  /* 0x000000140a67b981 */ /* 0x000f68000c1e1500 */
[----:B------:R-:W5:Y:S04]  /*2800*/  @!P3 LDG.E.U16 R72, desc[UR20][R12.64] ;  /* 0x000000140c48b981 */ /* 0x000f68000c1e1500 */
[----:B------:R-:W5:Y:S01]  /*2810*/  @!P3 LDG.E.U16 R74, desc[UR20][R8.64] ;  /* 0x00000014084ab981 */ /* 0x000f62000c1e1500 */
[----:B------:R-:W-:-:S04]  /*2820*/  ULEA UR11, UR5, UR9, 0x3 ;  /* 0x00000009050b7291 */ /* 0x000fc8000f8e18ff */
[----:B------:R-:W-:Y:S01]  /*2830*/  UIADD3 UR11, UPT, UPT, UR11, 0x5000, URZ ;  /* 0x000050000b0b7890 */ /* 0x000fe2000fffe0ff */
[----:B--2---:R0:W-:Y:S04]  /*2840*/  STS.U16 [R62+UR9+0x2000], R85 ;  /* 0x002000553e007988 */ /* 0x0041e80008000409 */
[----:B---3--:R0:W-:Y:S04]  /*2850*/  STS.U16 [R62+UR9+0x2400], R87 ;  /* 0x002400573e007988 */ /* 0x0081e80008000409 */
[----:B----4-:R0:W-:Y:S04]  /*2860*/  STS.U16 [R62+UR9+0x2800], R89 ;  /* 0x002800593e007988 */ /* 0x0101e80008000409 */
[----:B-----5:R0:W-:Y:S04]  /*2870*/  STS.U16 [R62+UR9+0x2c00], R91 ;  /* 0x002c005b3e007988 */ /* 0x0201e80008000409 */
        /* <DEDUP_REMOVED lines=16> */
[----:B------:R1:W-:Y:S06]  /*2980*/  MEMBAR.ALL.CTA ;  /* 0x0000000000007992 */ /* 0x0003ec0000008000 */
[----:B-1----:R-:W1:Y:S02]  /*2990*/  FENCE.VIEW.ASYNC.S ;  /* 0x00000000000073c6 */ /* 0x002e640000000000 */
[----:B-1----:R-:W-:Y:S06]  /*29a0*/  BAR.SYNC.DEFER_BLOCKING 0x0 ;  /* 0x0000000000007b1d */ /* 0x002fec0000010000 */
[----:B------:R-:W-:Y:S05]  /*29b0*/  @P0 BRA `(.L_x_9) ;  /* 0x00000000004c0947 */ /* 0x000fea0003800000 */
[----:B------:R-:W-:Y:S01]  /*29c0*/  UMOV UR13, 0x40004040 ;  /* 0x40004040000d7882 */ /* 0x000fe20000000000 */
        /* <DEDUP_REMOVED lines=9> */
[----:B------:R1:W-:Y:S01]  /*2a60*/  UTCHMMA gdesc[UR12], gdesc[UR14], tmem[UR8], tmem[UR16], idesc[UR17], UPT ;  /* 0x00ff100e0c0075ea */ /* 0x0003e2000b800008 */
        /* <DEDUP_REMOVED lines=8> */
.L_x_9:
[----:B------:R-:W-:Y:S01]  /*2af0*/  UIADD3 UR5, UPT, UPT, UR5, 0x1, URZ ;  /* 0x0000000105057890 */ /* 0x000fe2000fffe0ff */
[----:B------:R-:W-:Y:S02]  /*2b00*/  VIADD R35, R35, 0xffffffff ;  /* 0xffffffff23237836 */ /* 0x000fe40000000000 */
[----:B------:R-:W-:Y:S01]  /*2b10*/  VIADD R32, R32, 0xffffffc0 ;  /* 0xffffffc020207836 */ /* 0x000fe20000000000 */
[----:B------:R-:W-:Y:S02]  /*2b20*/  UISETP.GT.AND UP0, UPT, UR5, 0x1, UPT ;  /* 0x000000010500788c */ /* 0x000fe4000bf04270 */
[----:B------:R-:W-:Y:S02]  /*2b30*/  ISETP.NE.U32.AND P3, PT, R35, RZ, PT ;  /* 0x000000ff2300720c */ /* 0x000fe40003f65070 */
[----:B-1----:R-:W-:Y:S02]  /*2b40*/  USEL UR6, URZ, 0x1, !UP0 ;  /* 0x00000001ff067887 */ /* 0x002fe4000c000000 */
[----:B------:R-:W-:-:S02]  /*2b50*/  USEL UR5, UR5, URZ, !UP0 ;  /* 0x000000ff05057287 */ /* 0x000fc4000c000000 */
[----:B------:R-:W-:-:S03]  /*2b60*/  ULOP3.LUT UR7, UR4, UR6, URZ, 0x3c, !UPT ;  /* 0x0000000604077292 */ /* 0x000fc6000f8e3cff */
[----:B------:R-:W-:-:S04]  /*2b70*/  UMOV UR6, UR4 ;  /* 0x0000000400067c82 */ /* 0x000fc80008000000 */
[----:B------:R-:W-:Y:S01]  /*2b80*/  UMOV UR4, UR7 ;  /* 0x0000000700047c82 */ /* 0x000fe20008000000 */
[----:B------:R-:W-:Y:S05]  /*2b90*/  @P3 BRA `(.L_x_10) ;  /* 0xfffffff400d83947 */ /* 0x000fea000383ffff */
.L_x_7:
[----:B------:R-:W-:-:S13]  /*2ba0*/  ISETP.GE.AND P0, PT, R33, 0x40, PT ;  /* 0x000000402100780c */ /* 0x000fda0003f06270 */
[----:B------:R-:W-:Y:S05]  /*2bb0*/  @!P0 BRA `(.L_x_11) ;  /* 0x0000000000108947 */ /* 0x000fea0003800000 */
[----:B------:R-:W-:-:S06]  /*2bc0*/  USHF.L.U32 UR6, UR6, 0x1f, URZ ;  /* 0x0000001f06067899 */ /* 0x000fcc00080006ff */
[----:B------:R-:W-:-:S04]  /*2bd0*/  IMAD.U32 R2, RZ, RZ, UR6 ;  /* 0x00000006ff027e24 */ /* 0x000fc8000f8e00ff */
[----:B------:R-:W1:Y:S02]  /*2be0*/  SYNCS.PHASECHK.TRANS64.TRYWAIT P0, [UR11], R2 ;  /* 0x00000002ff0075a7 */ /* 0x000e64000800110b */
[----:B-1----:R-:W-:Y:S05]  /*2bf0*/  @!P0 BRA `(.L_x_12) ;  /* 0x0000000400a48947 */ /* 0x002fea0003800000 */
.L_x_11:
[----:B------:R-:W-:Y:S01]  /*2c00*/  BAR.SYNC.DEFER_BLOCKING 0x0 ;  /* 0x0000000000007b1d */ /* 0x000fe20000010000 */
[--C-:B------:R-:W-:Y:S02]  /*2c10*/  SHF.R.S32.HI R2, RZ, 0x5, R0.reuse ;  /* 0x00000005ff027819 */ /* 0x100fe40000011400 */
[----:B------:R-:W-:Y:S02]  /*2c20*/  LOP3.LUT R8, R0, 0x40, RZ, 0xc0, !PT ;  /* 0x0000004000087812 */ /* 0x000fe400078ec0ff */
[----:B------:R-:W-:Y:S01]  /*2c30*/  SGXT R2, R2, 0x1 ;  /* 0x000000010202781a */ /* 0x000fe20000000200 */
[----:B------:R-:W1:Y:S01]  /*2c40*/  LDCU.128 UR12, c[0x0][0x390] ;  /* 0x00007200ff0c77ac */ /* 0x000e620008000c00 */
[----:B------:R-:W-:Y:S01]  /*2c50*/  SHF.R.S32.HI R10, RZ, 0x4, R0 ;  /* 0x00000004ff0a7819 */ /* 0x000fe20000011400 */
[----:B------:R-:W-:Y:S01]  /*2c60*/  IMAD.SHL.U32 R0, R0, 0x4, RZ ;  /* 0x0000000400007824 */ /* 0x000fe200078e00ff */
[----:B------:R-:W-:Y:S01]  /*2c70*/  LOP3.LUT R9, R60, 0x100, RZ, 0xc0, !PT ;  /* 0x000001003c097812 */ /* 0x000fe200078ec0ff */
[----:B0-----:R-:W0:Y:S01]  /*2c80*/  LDCU UR4, c[0x0][0x3b4] ;  /* 0x00007680ff0477ac */ /* 0x001e220008000800 */
[----:B------:R-:W-:-:S02]  /*2c90*/  LOP3.LUT R3, R2, 0x440, RZ, 0xc0, !PT ;  /* 0x0000044002037812 */ /* 0x000fc400078ec0ff */
[----:B------:R-:W-:Y:S01]  /*2ca0*/  SGXT R2, R10, 0x1 ;  /* 0x000000010a02781a */ /* 0x000fe20000000200 */
[----:B------:R-:W2:Y:S01]  /*2cb0*/  LDCU UR5, c[0x0][0x3b8] ;  /* 0x00007700ff0577ac */ /* 0x000ea20008000800 */
[C---:B------:R-:W-:Y:S02]  /*2cc0*/  LEA.HI R10, R8.reuse, R9, RZ, 0x1b ;  /* 0x00000009080a7211 */ /* 0x040fe400078fd8ff */
[----:B------:R-:W-:Y:S02]  /*2cd0*/  LOP3.LUT R3, R3, 0x27c, R0, 0x78, !PT ;  /* 0x0000027c03037812 */ /* 0x000fe400078e7800 */
[----:B------:R-:W-:Y:S02]  /*2ce0*/  LEA R8, R8, UR9, 0x1 ;  /* 0x0000000908087c11 */ /* 0x000fe4000f8e08ff */
[----:B------:R-:W-:Y:S02]  /*2cf0*/  LOP3.LUT R0, R0, 0xbc, RZ, 0xc0, !PT ;  /* 0x000000bc00007812 */ /* 0x000fe400078ec0ff */
[----:B------:R-:W-:Y:S01]  /*2d00*/  LOP3.LUT R9, R2, 0x440, RZ, 0xc0, !PT ;  /* 0x0000044002097812 */ /* 0x000fe200078ec0ff */
[----:B------:R-:W3:Y:S02]  /*2d10*/  @!P2 SYNCS.CCTL.IV [UR9+0x5000] ;  /* 0x00500000ff00a9b1 */ /* 0x000ee40008000009 */
[----:B---3--:R-:W-:Y:S01]  /*2d20*/  BAR.SYNC.DEFER_BLOCKING 0x0 ;  /* 0x0000000000007b1d */ /* 0x008fe20000010000 */
[----:B------:R-:W-:Y:S01]  /*2d30*/  IMAD.IADD R3, R3, 0x1, R8 ;  /* 0x0000000103037824 */ /* 0x000fe200078e0208 */
[----:B------:R-:W-:-:S02]  /*2d40*/  IADD3 R0, PT, PT, R9, R10, R0 ;  /* 0x0000000a09007210 */ /* 0x000fc40007ffe000 */
[C---:B-1----:R-:W-:Y:S01]  /*2d50*/  ISETP.GE.AND P0, PT, R47.reuse, UR14, PT ;  /* 0x0000000e2f007c0c */ /* 0x042fe2000bf06270 */
[----:B0-----:R-:W-:Y:S01]  /*2d60*/  IMAD R47, R47, UR4, RZ ;  /* 0x000000042f2f7c24 */ /* 0x001fe2000f8e02ff */
[----:B------:R-:W-:Y:S01]  /*2d70*/  LOP3.LUT R2, R0, 0x40, RZ, 0x3c, !PT ;  /* 0x0000004000027812 */ /* 0x000fe200078e3cff */
[----:B------:R-:W-:Y:S01]  /*2d80*/  LDTM.16dp32bit_t0_t15.x4 R4, tmem[UR10] ;  /* 0x0000000a000479ee */ /* 0x000fe20008900000 */
[----:B------:R-:W0:Y:S01]  /*2d90*/  LDTM.16dp32bit_t16_t31.x4 R4, tmem[UR10+0x4] ;  /* 0x0000040a000479ee */ /* 0x000e220008920000 */
[C---:B------:R-:W-:Y:S01]  /*2da0*/  ISETP.LT.AND P3, PT, R50.reuse, UR15, !P0 ;  /* 0x0000000f32007c0c */ /* 0x040fe2000c761270 */
[----:B--2---:R-:W-:Y:S01]  /*2db0*/  IMAD R50, R50, UR5, RZ ;  /* 0x0000000532327c24 */ /* 0x004fe2000f8e02ff */
[----:B------:R-:W-:Y:S02]  /*2dc0*/  LEA R9, P5, R47, UR12, 0x1 ;  /* 0x0000000c2f097c11 */ /* 0x000fe4000f8a08ff */
[C---:B------:R-:W-:Y:S01]  /*2dd0*/  ISETP.LT.AND P4, PT, R51.reuse, UR15, !P0 ;  /* 0x0000000f33007c0c */ /* 0x040fe2000c781270 */
[----:B------:R-:W-:Y:S01]  /*2de0*/  IMAD R51, R51, UR5, RZ ;  /* 0x0000000533337c24 */ /* 0x000fe2000f8e02ff */
[----:B------:R-:W-:Y:S01]  /*2df0*/  LEA.HI.X.SX32 R47, R47, UR13, 0x1, P5 ;  /* 0x0000000d2f2f7c11 */ /* 0x000fe2000a8f0eff */
[----:B------:R-:W1:Y:S01]  /*2e00*/  @!P2 SYNCS.CCTL.IV [UR9+0x5008] ;  /* 0x00500800ff00a9b1 */ /* 0x000e620008000009 */
[----:B------:R-:W-:Y:S01]  /*2e10*/  NOP ;  /* 0x0000000000007918 */ /* 0x000fe20000000000 */
[C---:B------:R-:W-:Y:S01]  /*2e20*/  ISETP.LT.AND P2, PT, R48.reuse, UR15, !P0 ;  /* 0x0000000f30007c0c */ /* 0x040fe2000c741270 */
[----:B------:R-:W-:Y:S01]  /*2e30*/  IMAD R48, R48, UR5, RZ ;  /* 0x0000000530307c24 */ /* 0x000fe2000f8e02ff */
[----:B------:R-:W-:-:S02]  /*2e40*/  ISETP.LT.AND P0, PT, R52, UR15, !P0 ;  /* 0x0000000f34007c0c */ /* 0x000fc4000c701270 */
[----:B0-----:R-:W-:Y:S02]  /*2e50*/  F2FP.F16.F32.PACK_AB R4, R5, R4 ;  /* 0x000000040504723e */ /* 0x001fe400000000ff */
[----:B------:R-:W-:-:S03]  /*2e60*/  F2FP.F16.F32.PACK_AB R6, R7, R6 ;  /* 0x000000060706723e */ /* 0x000fc600000000ff */
[----:B-1----:R0:W-:Y:S04]  /*2e70*/  STS [R3], R4 ;  /* 0x0000000403007388 */ /* 0x0021e80000000800 */
[----:B------:R-:W-:Y:S01]  /*2e80*/  STS [R3+0x100], R6 ;  /* 0x0001000603007388 */ /* 0x000fe20000000800 */
[----:B------:R-:W-:Y:S01]  /*2e90*/  BAR.SYNC.DEFER_BLOCKING 0x0 ;  /* 0x0000000000007b1d */ /* 0x000fe20000010000 */
[----:B0-----:R-:W-:-:S04]  /*2ea0*/  LEA R4, P6, R50, R9, 0x1 ;  /* 0x0000000932047211 */ /* 0x001fc800078c08ff */
[----:B------:R-:W-:Y:S01]  /*2eb0*/  LEA.HI.X.SX32 R5, R50, R47, 0x1, P6 ;  /* 0x0000002f32057211 */ /* 0x000fe200030f0eff */
[----:B------:R-:W0:Y:S04]  /*2ec0*/  LDS.U16 R11, [R0+UR9] ;  /* 0x00000009000b7984 */ /* 0x000e280008000400 */
[----:B------:R-:W1:Y:S04]  /*2ed0*/  LDS.U16 R15, [R2+UR9] ;  /* 0x00000009020f7984 */ /* 0x000e680008000400 */
[----:B------:R2:W3:Y:S04]  /*2ee0*/  LDS.U16 R13, [R0+UR9+0x200] ;  /* 0x00020009000d7984 */ /* 0x0004e80008000400 */
[----:B------:R4:W5:Y:S01]  /*2ef0*/  LDS.U16 R17, [R2+UR9+0x200] ;  /* 0x0002000902117984 */ /* 0x0009620008000400 */
[----:B--2---:R-:W-:Y:S01]  /*2f00*/  IMAD R0, R52, UR5, RZ ;  /* 0x0000000534007c24 */ /* 0x004fe2000f8e02ff */
[----:B----4-:R-:W-:-:S04]  /*2f10*/  LEA R2, P5, R48, R9, 0x1 ;  /* 0x0000000930027211 */ /* 0x010fc800078a08ff */
[----:B------:R-:W-:Y:S02]  /*2f20*/  LEA R8, P6, R0, R9, 0x1 ;  /* 0x0000000900087211 */ /* 0x000fe400078c08ff */
[----:B------:R-:W-:Y:S02]  /*2f30*/  LEA.HI.X.SX32 R3, R48, R47, 0x1, P5 ;  /* 0x0000002f30037211 */ /* 0x000fe400028f0eff */
[C---:B------:R-:W-:Y:S02]  /*2f40*/  LEA R6, P5, R51.reuse, R9, 0x1 ;  /* 0x0000000933067211 */ /* 0x040fe400078a08ff */
[-C--:B------:R-:W-:Y:S02]  /*2f50*/  LEA.HI.X.SX32 R9, R0, R47.reuse, 0x1, P6 ;  /* 0x0000002f00097211 */ /* 0x080fe400030f0eff */
[----:B------:R-:W-:Y:S01]  /*2f60*/  LEA.HI.X.SX32 R7, R51, R47, 0x1, P5 ;  /* 0x0000002f33077211 */ /* 0x000fe200028f0eff */
[----:B0-----:R0:W-:Y:S04]  /*2f70*/  @P2 STG.E.U16 desc[UR20][R2.64], R11 ;  /* 0x0000000b02002986 */ /* 0x0011e8000c101514 */
[----:B-1----:R0:W-:Y:S04]  /*2f80*/  @P3 STG.E.U16 desc[UR20][R4.64], R15 ;  /* 0x0000000f04003986 */ /* 0x0021e8000c101514 */
[----:B---3--:R0:W-:Y:S04]  /*2f90*/  @P4 STG.E.U16 desc[UR20][R6.64], R13 ;  /* 0x0000000d06004986 */ /* 0x0081e8000c101514 */
[----:B-----5:R0:W-:Y:S01]  /*2fa0*/  @P0 STG.E.U16 desc[UR20][R8.64], R17 ;  /* 0x0000001108000986 */ /* 0x0201e2000c101514 */
[----:B------:R-:W-:Y:S06]  /*2fb0*/  BAR.SYNC.DEFER_BLOCKING 0x0 ;  /* 0x0000000000007b1d */ /* 0x000fec0000010000 */
[----:B------:R-:W-:Y:S05]  /*2fc0*/  @P1 BRA `(.L_x_13) ;  /* 0x00000000009c1947 */ /* 0x000fea0003800000 */
[----:B------:R-:W1:Y:S01]  /*2fd0*/  S2UR UR5, SR_CgaCtaId ;  /* 0x00000000000579c3 */ /* 0x000e620000008800 */
[----:B------:R-:W-:Y:S01]  /*2fe0*/  NOP ;  /* 0x0000000000007918 */ /* 0x000fe20000000000 */
[----:B------:R-:W-:Y:S01]  /*2ff0*/  UMOV UR4, 0x50 ;  /* 0x0000005000047882 */ /* 0x000fe20000000000 */
[----:B------:R-:W-:Y:S02]  /*3000*/  IMAD.U32 R0, RZ, RZ, UR8 ;  /* 0x00000008ff007e24 */ /* 0x000fe4000f8e00ff */
[----:B0-----:R-:W-:-:S03]  /*3010*/  IMAD.MOV.U32 R3, RZ, RZ, 0x1 ;  /* 0x00000001ff037424 */ /* 0x001fc600078e00ff */
[----:B------:R-:W-:-:S04]  /*3020*/  LOP3.LUT R0, R0, 0xffff, RZ, 0xc0, !PT ;  /* 0x0000ffff00007812 */ /* 0x000fc800078ec0ff */
[----:B------:R-:W-:-:S05]  /*3030*/  SHF.R.U32.HI R0, RZ, 0x5, R0 ;  /* 0x00000005ff007819 */ /* 0x000fca0000011600 */
[----:B------:R-:W-:Y:S01]  /*3040*/  VIADD R2, R0, 0x10 ;  /* 0x0000001000027836 */ /* 0x000fe20000000000 */
[----:B------:R-:W-:Y:S01]  /*3050*/  SHF.L.U32 R0, R3, R0, RZ ;  /* 0x0000000003007219 */ /* 0x000fe200000006ff */
[----:B-1----:R-:W-:-:S03]  /*3060*/  ULEA UR6, UR5, UR4, 0x18 ;  /* 0x0000000405067291 */ /* 0x002fc6000f8ec0ff */
[----:B------:R-:W-:-:S04]  /*3070*/  SHF.L.U32 R3, R3, R2, RZ ;  /* 0x0000000203037219 */ /* 0x000fc800000006ff */
[----:B------:R-:W-:Y:S02]  /*3080*/  LOP3.LUT R0, R3, R0, RZ, 0xfc, !PT ;  /* 0x0000000003007212 */ /* 0x000fe400078efcff */
[----:B------:R-:W0:Y:S02]  /*3090*/  LDS R5, [UR6] ;  /* 0x00000006ff057984 */ /* 0x000e240008000800 */
[C---:B------:R-:W-:Y:S02]  /*30a0*/  LOP3.LUT R2, R0.reuse, 0xffff, RZ, 0xc0, !PT ;  /* 0x0000ffff00027812 */ /* 0x040fe400078ec0ff */
[----:B0-----:R-:W-:-:S04]  /*30b0*/  LOP3.LUT R3, R0, 0xffff, R5, 0x80, !PT ;  /* 0x0000ffff00037812 */ /* 0x001fc800078e8005 */
[----:B------:R-:W-:-:S13]  /*30c0*/  ISETP.NE.AND P0, PT, R3, R2, PT ;  /* 0x000000020300720c */ /* 0x000fda0003f05270 */
[----:B------:R-:W-:Y:S05]  /*30d0*/  @P0 BRA `(.L_x_14) ;  /* 0x0000000000500947 */ /* 0x000fea0003800000 */
[----:B------:R-:W-:Y:S02]  /*30e0*/  SHF.R.U32.HI R5, RZ, 0x10, R5 ;  /* 0x00000010ff057819 */ /* 0x000fe40000011605 */
[----:B------:R-:W-:-:S04]  /*30f0*/  SHF.R.U32.HI R2, RZ, 0x10, R0 ;  /* 0x00000010ff027819 */ /* 0x000fc80000011600 */
[----:B------:R-:W-:-:S04]  /*3100*/  LOP3.LUT R5, R5, R2, RZ, 0xc0, !PT ;  /* 0x0000000205057212 */ /* 0x000fc800078ec0ff */
[----:B------:R-:W-:-:S13]  /*3110*/  ISETP.NE.AND P0, PT, R5, R2, PT ;  /* 0x000000020500720c */ /* 0x000fda0003f05270 */
[----:B------:R-:W-:Y:S05]  /*3120*/  @P0 BRA `(.L_x_15) ;  /* 0x0000000000300947 */ /* 0x000fea0003800000 */
[----:B------:R-:W-:Y:S01]  /*3130*/  R2UR UR4, R0 ;  /* 0x00000000000472ca */ /* 0x000fe200000e0000 */
[----:B------:R-:W-:Y:S01]  /*3140*/  VOTEU.ANY UR5, UPT, PT ;  /* 0x0000000000057886 */ /* 0x000fe200038e0100 */
[----:B------:R-:W0:Y:S01]  /*3150*/  S2R R0, SR_LANEID ;  /* 0x0000000000007919 */ /* 0x000e220000000000 */
[----:B------:R-:W-:-:S10]  /*3160*/  UFLO.U32 UR5, UR5 ;  /* 0x00000005000572bd */ /* 0x000fd400080e0000 */
[----:B------:R-:W-:-:S06]  /*3170*/  ULOP3.LUT UR4, URZ, UR4, URZ, 0x33, !UPT ;  /* 0x00000004ff047292 */ /* 0x000fcc000f8e33ff */
[----:B------:R-:W-:-:S04]  /*3180*/  IMAD.U32 R2, RZ, RZ, UR4 ;  /* 0x00000004ff027e24 */ /* 0x000fc8000f8e00ff */
[----:B------:R-:W1:Y:S02]  /*3190*/  REDUX UR7, R2 ;  /* 0x00000000020773c4 */ /* 0x000e640000000000 */
[----:B------:R2:W-:Y:S01]  /*31a0*/  UTCATOMSWS.AND URZ, UR4 ;  /* 0x0000000400ff79e3 */ /* 0x0005e20008000000 */
[----:B0-----:R-:W-:Y:S01]  /*31b0*/  ISETP.EQ.U32.AND P0, PT, R0, UR5, PT ;  /* 0x0000000500007c0c */ /* 0x001fe2000bf02070 */
[----:B-1----:R-:W-:-:S12]  /*31c0*/  IMAD.U32 R0, RZ, RZ, UR7 ;  /* 0x00000007ff007e24 */ /* 0x002fd8000f8e00ff */
[----:B------:R2:W-:Y:S01]  /*31d0*/  @P0 ATOMS.AND RZ, [UR6], R0 ;  /* 0x00000000ffff098c */ /* 0x0005e2000a800006 */
[----:B------:R-:W-:Y:S05]  /*31e0*/  BRA `(.L_x_13) ;  /* 0x0000000000147947 */ /* 0x000fea0003800000 */
.L_x_15:
[----:B------:R-:W-:-:S07]  /*31f0*/  MOV R2, 0x3210 ;  /* 0x0000321000027802 */ /* 0x000fce0000000f00 */
[----:B------:R-:W-:Y:S05]  /*3200*/  CALL.REL.NOINC `($__internal_0_$__cuda_sm10x_tcgen05_guardrail_trap_col_being_dealloced_not_returned_by_alloc) ;  /* 0x00000000002c7944 */ /* 0x000fea0003c00000 */
[----:B------:R-:W-:Y:S05]  /*3210*/  BRA `(.L_x_13) ;  /* 0x0000000000087947 */ /* 0x000fea0003800000 */
.L_x_14:
[----:B------:R-:W-:-:S07]  /*3220*/  MOV R2, 0x3240 ;  /* 0x0000324000027802 */ /* 0x000fce0000000f00 */
[----:B------:R-:W-:Y:S05]  /*3230*/  CALL.REL.NOINC `($__internal_2_$__cuda_sm10x_tcgen05_guardrail_trap_unallocated_columns_being_dealloced) ;  /* 0x0000000000387944 */ /* 0x000fea0003c00000 */
.L_x_13:
[----:B------:R-:W-:Y:S01]  /*3240*/  NOP ;  /* 0x0000000000007918 */ /* 0x000fe20000000000 */
[----:B--2---:R-:W-:Y:S05]  /*3250*/  EXIT ;  /* 0x000000000000794d */ /* 0x004fea0003800000 */
.L_x_8:
[----:B------:R-:W0:Y:S02]  /*3260*/  SYNCS.PHASECHK.TRANS64.TRYWAIT P3, [UR11], R34 ;  /* 0x00000022ff0075a7 */ /* 0x000e24000806110b */
[----:B0-----:R-:W-:Y:S05]  /*3270*/  @!P3 BRA `(.L_x_8) ;  /* 0xfffffffc00f8b947 */ /* 0x001fea000383ffff */
[----:B------:R-:W-:Y:S05]  /*3280*/  BRA `(.L_x_16) ;  /* 0xfffffff0003c7947 */ /* 0x000fea000383ffff */
.L_x_12:
[----:B------:R-:W1:Y:S02]  /*3290*/  SYNCS.PHASECHK.TRANS64.TRYWAIT P0, [UR11], R2 ;  /* 0x00000002ff0075a7 */ /* 0x000e64000800110b */
[----:B-1----:R-:W-:Y:S05]  /*32a0*/  @!P0 BRA `(.L_x_12) ;  /* 0xfffffffc00f88947 */ /* 0x002fea000383ffff */
[----:B------:R-:W-:Y:S05]  /*32b0*/  BRA `(.L_x_11) ;  /* 0xfffffff800507947 */ /* 0x000fea000383ffff */
        .weak           $__internal_0_$__cuda_sm10x_tcgen05_guardrail_trap_col_being_dealloced_not_returned_by_alloc
        .type           $__internal_0_$__cuda_sm10x_tcgen05_guardrail_trap_col_being_dealloced_not_returned_by_alloc,@function
        .size           $__internal_0_$__cuda_sm10x_tcgen05_guardrail_trap_col_being_dealloced_not_returned_by_alloc,($__internal_1_$__cuda_sm10x_tcgen05_guardrail_trap_phase_invalid_during_alloc - $__internal_0_$__cuda_sm10x_tcgen05_guardrail_trap_col_being_dealloced_not_returned_by_alloc)
$__internal_0_$__cuda_sm10x_tcgen05_guardrail_trap_col_being_dealloced_not_returned_by_alloc:
[----:B------:R-:W-:Y:S05]  /*32c0*/  BPT.TRAP 0x1 ;  /* 0x000000040000795c */ /* 0x000fea0000300000 */
[----:B------:R-:W-:-:S04]  /*32d0*/  IMAD.MOV.U32 R3, RZ, RZ, 0x0 ;  /* 0x00000000ff037424 */ /* 0x000fc800078e00ff */
[----:B------:R-:W-:Y:S05]  /*32e0*/  RET.REL.NODEC R2 `(matmul_kernel) ;  /* 0xffffffcc02447950 */ /* 0x000fea0003c3ffff */
        .weak           $__internal_1_$__cuda_sm10x_tcgen05_guardrail_trap_phase_invalid_during_alloc
        .type           $__internal_1_$__cuda_sm10x_tcgen05_guardrail_trap_phase_invalid_during_alloc,@function
        .size           $__internal_1_$__cuda_sm10x_tcgen05_guardrail_trap_phase_invalid_during_alloc,($__internal_2_$__cuda_sm10x_tcgen05_guardrail_trap_unallocated_columns_being_dealloced - $__internal_1_$__cuda_sm10x_tcgen05_guardrail_trap_phase_invalid_during_alloc)
$__internal_1_$__cuda_sm10x_tcgen05_guardrail_trap_phase_invalid_during_alloc:
[----:B------:R-:W-:Y:S05]  /*32f0*/  BPT.TRAP 0x1 ;  /* 0x000000040000795c */ /* 0x000fea0000300000 */
[----:B------:R-:W-:-:S04]  /*3300*/  IMAD.MOV.U32 R3, RZ, RZ, 0x0 ;  /* 0x00000000ff037424 */ /* 0x000fc800078e00ff */
[----:B------:R-:W-:Y:S05]  /*3310*/  RET.REL.NODEC R2 `(matmul_kernel) ;  /* 0xffffffcc02387950 */ /* 0x000fea0003c3ffff */
        .weak           $__internal_2_$__cuda_sm10x_tcgen05_guardrail_trap_unallocated_columns_being_dealloced
        .type           $__internal_2_$__cuda_sm10x_tcgen05_guardrail_trap_unallocated_columns_being_dealloced,@function
        .size           $__internal_2_$__cuda_sm10x_tcgen05_guardrail_trap_unallocated_columns_being_dealloced,(.L_x_20 - $__internal_2_$__cuda_sm10x_tcgen05_guardrail_trap_unallocated_columns_being_dealloced)
$__internal_2_$__cuda_sm10x_tcgen05_guardrail_trap_unallocated_columns_being_dealloced:
[----:B------:R-:W-:Y:S05]  /*3320*/  BPT.TRAP 0x1 ;  /* 0x000000040000795c */ /* 0x000fea0000300000 */
[----:B------:R-:W-:-:S04]  /*3330*/  IMAD.MOV.U32 R3, RZ, RZ, 0x0 ;  /* 0x00000000ff037424 */ /* 0x000fc800078e00ff */
[----:B------:R-:W-:Y:S05]  /*3340*/  RET.REL.NODEC R2 `(matmul_kernel) ;  /* 0xffffffcc022c7950 */ /* 0x000fea0003c3ffff */
.L_x_17:
[----:B------:R-:W-:-:S00]  /*3350*/  BRA `(.L_x_17) ;  /* 0xfffffffc00fc7947 */ /* 0x000fc0000383ffff */
[----:B------:R-:W-:-:S00]  /*3360*/  NOP ;  /* 0x0000000000007918 */ /* 0x000fc00000000000 */
        /* <DEDUP_REMOVED lines=9> */
.L_x_20:


//--------------------- .nv.shared.matmul_kernel  --------------------------
	.section	.nv.shared.matmul_kernel,"aw",@nobits
	.sectionflags	@""
	.align	16
	.zero		1024


//--------------------- .nv.shared.reserved.0     --------------------------
	.section	.nv.shared.reserved.0,"aw",@nobits
	.align	8
	.weak		__nv_reservedSMEM_offset_0_alias
	.size		__nv_reservedSMEM_offset_0_alias, 0, 64
	.other		__nv_reservedSMEM_offset_0_alias,@"STO_CUDA_RESERVED_SHARED STV_DEFAULT"
__nv_reservedSMEM_offset_0_alias:
	.zero		0
.nv.shared.reserved.0:
	.zero		64
	.weak		__nv_reservedSMEM_allocation_phase
	.type		__nv_reservedSMEM_allocation_phase,@object
	.size		__nv_reservedSMEM_allocation_phase,(.L_0 - __nv_reservedSMEM_allocation_phase)
__nv_reservedSMEM_allocation_phase:
	.zero		1
.L_0:
	.zero		7
	.weak		__nv_reservedSMEM_devtool_atexit_pc
	.type		__nv_reservedSMEM_devtool_atexit_pc,@object
	.size		__nv_reservedSMEM_devtool_atexit_pc,(__nv_reservedSMEM_allocation_mask - __nv_reservedSMEM_devtool_atexit_pc)
__nv_reservedSMEM_devtool_atexit_pc:
	.zero		8
	.weak		__nv_reservedSMEM_allocation_mask
	.type		__nv_reservedSMEM_allocation_mask,@object
	.size		__nv_reservedSMEM_allocation_mask,(.L_2 - __nv_reservedSMEM_allocation_mask)
__nv_reservedSMEM_allocation_mask:
	.zero		4
.L_2:


//--------------------- .nv.constant0.matmul_kernel --------------------------
	.section	.nv.constant0.matmul_kernel,"a",@progbits
	.sectionflags	@""
	.align	4
.nv.constant0.matmul_kernel:
	.zero		976


//--------------------- SYMBOLS --------------------------

	.type		.nv.reservedSmem.offset0,@object
	.size		.nv.reservedSmem.offset0,0x4
	.type		.nv.reservedSmem.cap,@object
	.size		.nv.reservedSmem.cap,0x4
